//
// Generated by NVIDIA NVVM Compiler
//
// Compiler Build ID: CL-36424714
// Cuda compilation tools, release 13.0, V13.0.88
// Based on NVVM 20.0.0
//

.version 9.0
.target sm_100
.address_size 64

	// .globl	_Z16apply_activationPdS_ii
.extern .shared .align 16 .b8 shared_data[];

.visible .entry _Z16apply_activationPdS_ii(
	.param .u64 .ptr .align 1 _Z16apply_activationPdS_ii_param_0,
	.param .u64 .ptr .align 1 _Z16apply_activationPdS_ii_param_1,
	.param .u32 _Z16apply_activationPdS_ii_param_2,
	.param .u32 _Z16apply_activationPdS_ii_param_3
)
{
	.reg .pred 	%p<10>;
	.reg .b32 	%r<25>;
	.reg .b32 	%f<7>;
	.reg .b64 	%rd<16>;
	.reg .b64 	%fd<78>;

	ld.param.u64 	%rd3, [_Z16apply_activationPdS_ii_param_0];
	ld.param.u64 	%rd4, [_Z16apply_activationPdS_ii_param_1];
	ld.param.u32 	%r7, [_Z16apply_activationPdS_ii_param_2];
	ld.param.u32 	%r6, [_Z16apply_activationPdS_ii_param_3];
	cvta.to.global.u64 	%rd1, %rd4;
	cvta.to.global.u64 	%rd2, %rd3;
	mov.u32 	%r8, %ctaid.x;
	mov.u32 	%r9, %ntid.x;
	mov.u32 	%r10, %tid.x;
	mad.lo.s32 	%r1, %r8, %r9, %r10;
	setp.ge.s32 	%p1, %r1, %r7;
	@%p1 bra 	$L__BB0_13;
	setp.eq.s32 	%p2, %r6, 2;
	@%p2 bra 	$L__BB0_9;
	setp.eq.s32 	%p3, %r6, 1;
	@%p3 bra 	$L__BB0_8;
	setp.ne.s32 	%p4, %r6, 0;
	@%p4 bra 	$L__BB0_13;
	mul.wide.s32 	%rd12, %r1, 8;
	add.s64 	%rd13, %rd2, %rd12;
	ld.global.f64 	%fd1, [%rd13];
	neg.f64 	%fd53, %fd1;
	fma.rn.f64 	%fd54, %fd1, 0dBFF71547652B82FE, 0d4338000000000000;
	{
	.reg .b32 %temp; 
	mov.b64 	{%r2, %temp}, %fd54;
	}
	mov.f64 	%fd55, 0dC338000000000000;
	add.rn.f64 	%fd56, %fd54, %fd55;
	fma.rn.f64 	%fd57, %fd56, 0dBFE62E42FEFA39EF, %fd53;
	fma.rn.f64 	%fd58, %fd56, 0dBC7ABC9E3B39803F, %fd57;
	fma.rn.f64 	%fd59, %fd58, 0d3E5ADE1569CE2BDF, 0d3E928AF3FCA213EA;
	fma.rn.f64 	%fd60, %fd59, %fd58, 0d3EC71DEE62401315;
	fma.rn.f64 	%fd61, %fd60, %fd58, 0d3EFA01997C89EB71;
	fma.rn.f64 	%fd62, %fd61, %fd58, 0d3F2A01A014761F65;
	fma.rn.f64 	%fd63, %fd62, %fd58, 0d3F56C16C1852B7AF;
	fma.rn.f64 	%fd64, %fd63, %fd58, 0d3F81111111122322;
	fma.rn.f64 	%fd65, %fd64, %fd58, 0d3FA55555555502A1;
	fma.rn.f64 	%fd66, %fd65, %fd58, 0d3FC5555555555511;
	fma.rn.f64 	%fd67, %fd66, %fd58, 0d3FE000000000000B;
	fma.rn.f64 	%fd68, %fd67, %fd58, 0d3FF0000000000000;
	fma.rn.f64 	%fd69, %fd68, %fd58, 0d3FF0000000000000;
	{
	.reg .b32 %temp; 
	mov.b64 	{%r3, %temp}, %fd69;
	}
	{
	.reg .b32 %temp; 
	mov.b64 	{%temp, %r4}, %fd69;
	}
	shl.b32 	%r13, %r2, 20;
	add.s32 	%r14, %r13, %r4;
	mov.b64 	%fd76, {%r3, %r14};
	{
	.reg .b32 %temp; 
	mov.b64 	{%temp, %r15}, %fd53;
	}
	mov.b32 	%f6, %r15;
	abs.f32 	%f1, %f6;
	setp.lt.f32 	%p7, %f1, 0f4086232B;
	@%p7 bra 	$L__BB0_7;
	setp.gt.f64 	%p8, %fd1, 0d0000000000000000;
	mov.f64 	%fd70, 0d7FF0000000000000;
	sub.f64 	%fd71, %fd70, %fd1;
	selp.f64 	%fd76, 0d0000000000000000, %fd71, %p8;
	setp.geu.f32 	%p9, %f1, 0f40874800;
	@%p9 bra 	$L__BB0_7;
	shr.u32 	%r16, %r2, 31;
	add.s32 	%r17, %r2, %r16;
	shr.s32 	%r18, %r17, 1;
	shl.b32 	%r19, %r18, 20;
	add.s32 	%r20, %r4, %r19;
	mov.b64 	%fd72, {%r3, %r20};
	sub.s32 	%r21, %r2, %r18;
	shl.b32 	%r22, %r21, 20;
	add.s32 	%r23, %r22, 1072693248;
	mov.b32 	%r24, 0;
	mov.b64 	%fd73, {%r24, %r23};
	mul.f64 	%fd76, %fd73, %fd72;
$L__BB0_7:
	add.f64 	%fd74, %fd76, 0d3FF0000000000000;
	rcp.rn.f64 	%fd75, %fd74;
	add.s64 	%rd15, %rd1, %rd12;
	st.global.f64 	[%rd15], %fd75;
	bra.uni 	$L__BB0_13;
$L__BB0_8:
	mul.wide.s32 	%rd9, %r1, 8;
	add.s64 	%rd10, %rd2, %rd9;
	ld.global.f64 	%fd51, [%rd10];
	max.f64 	%fd52, %fd51, 0d0000000000000000;
	add.s64 	%rd11, %rd1, %rd9;
	st.global.f64 	[%rd11], %fd52;
	bra.uni 	$L__BB0_13;
$L__BB0_9:
	mul.wide.s32 	%rd5, %r1, 8;
	add.s64 	%rd6, %rd2, %rd5;
	ld.global.f64 	%fd6, [%rd6];
	{
	.reg .b32 %temp; 
	mov.b64 	{%temp, %r11}, %fd6;
	}
	and.b32  	%r5, %r11, 2147483647;
	{
	.reg .b32 %temp; 
	mov.b64 	{%r12, %temp}, %fd6;
	}
	mov.b64 	%fd7, {%r12, %r5};
	setp.ltu.f64 	%p5, %fd7, 0d3FE4F92224DD2F1A;
	@%p5 bra 	$L__BB0_11;
	add.f64 	%fd11, %fd7, %fd7;
	cvt.rn.f32.f64 	%f2, %fd11;
	mul.f32 	%f3, %f2, 0f3FB8AA3B;
	cvt.rni.f32.f32 	%f4, %f3;
	cvt.f64.f32 	%fd12, %f4;
	fma.rn.f64 	%fd13, %fd12, 0dBFE62E42FEFA39EF, %fd11;
	fma.rn.f64 	%fd14, %fd13, 0d3E5AE904A4741B81, 0d3E928A27F89B6999;
	fma.rn.f64 	%fd15, %fd14, %fd13, 0d3EC71DE715FF7E07;
	fma.rn.f64 	%fd16, %fd15, %fd13, 0d3EFA019A6B0AC45A;
	fma.rn.f64 	%fd17, %fd16, %fd13, 0d3F2A01A017EED94F;
	fma.rn.f64 	%fd18, %fd17, %fd13, 0d3F56C16C17F2A71B;
	fma.rn.f64 	%fd19, %fd18, %fd13, 0d3F811111111173C4;
	fma.rn.f64 	%fd20, %fd19, %fd13, 0d3FA555555555211A;
	fma.rn.f64 	%fd21, %fd20, %fd13, 0d3FC5555555555540;
	fma.rn.f64 	%fd22, %fd21, %fd13, 0d3FE0000000000005;
	mul.f64 	%fd23, %fd13, %fd22;
	fma.rn.f64 	%fd24, %fd23, %fd13, %fd13;
	ex2.approx.ftz.f32 	%f5, %f4;
	cvt.f64.f32 	%fd25, %f5;
	mov.f64 	%fd26, 0d3FF0000000000000;
	sub.f64 	%fd27, %fd26, %fd25;
	neg.f64 	%fd28, %fd24;
	fma.rn.f64 	%fd29, %fd28, %fd25, %fd27;
	mov.f64 	%fd30, 0d4000000000000000;
	sub.f64 	%fd31, %fd30, %fd29;
	rcp.approx.ftz.f64 	%fd32, %fd31;
	neg.f64 	%fd33, %fd31;
	fma.rn.f64 	%fd34, %fd33, %fd32, 0d3FF0000000000000;
	fma.rn.f64 	%fd35, %fd34, %fd34, %fd34;
	fma.rn.f64 	%fd36, %fd35, %fd32, %fd32;
	fma.rn.f64 	%fd37, %fd36, 0dC000000000000000, 0d3FF0000000000000;
	setp.gt.u32 	%p6, %r5, 1077088193;
	selp.f64 	%fd38, 0d3FF0000000000000, %fd37, %p6;
	copysign.f64 	%fd77, %fd6, %fd38;
	bra.uni 	$L__BB0_12;
$L__BB0_11:
	mul.f64 	%fd39, %fd6, %fd6;
	fma.rn.f64 	%fd40, %fd39, 0dBEF0BC46E2F5E964, 0d3F14359F420AFC3D;
	fma.rn.f64 	%fd41, %fd40, %fd39, 0dBF2DF9F0728C5D84;
	fma.rn.f64 	%fd42, %fd41, %fd39, 0d3F4337D1CEC4F033;
	fma.rn.f64 	%fd43, %fd42, %fd39, 0dBF57D6E9674335B3;
	fma.rn.f64 	%fd44, %fd43, %fd39, 0d3F6D6D000D7AAD3D;
	fma.rn.f64 	%fd45, %fd44, %fd39, 0dBF8226E1F3CF1EF5;
	fma.rn.f64 	%fd46, %fd45, %fd39, 0d3F9664F47EC0C8CF;
	fma.rn.f64 	%fd47, %fd46, %fd39, 0dBFABA1BA1B80AB40;
	fma.rn.f64 	%fd48, %fd47, %fd39, 0d3FC111111110FA4A;
	fma.rn.f64 	%fd49, %fd48, %fd39, 0dBFD5555555555550;
	fma.rn.f64 	%fd50, %fd49, %fd39, 0d0000000000000000;
	fma.rn.f64 	%fd77, %fd50, %fd6, %fd6;
$L__BB0_12:
	add.s64 	%rd8, %rd1, %rd5;
	st.global.f64 	[%rd8], %fd77;
$L__BB0_13:
	ret;

}
	// .globl	_Z10batch_normPdS_dddddi
.visible .entry _Z10batch_normPdS_dddddi(
	.param .u64 .ptr .align 1 _Z10batch_normPdS_dddddi_param_0,
	.param .u64 .ptr .align 1 _Z10batch_normPdS_dddddi_param_1,
	.param .f64 _Z10batch_normPdS_dddddi_param_2,
	.param .f64 _Z10batch_normPdS_dddddi_param_3,
	.param .f64 _Z10batch_normPdS_dddddi_param_4,
	.param .f64 _Z10batch_normPdS_dddddi_param_5,
	.param .f64 _Z10batch_normPdS_dddddi_param_6,
	.param .u32 _Z10batch_normPdS_dddddi_param_7
)
{
	.reg .pred 	%p<2>;
	.reg .b32 	%r<6>;
	.reg .b64 	%rd<8>;
	.reg .b64 	%fd<13>;

	ld.param.u64 	%rd1, [_Z10batch_normPdS_dddddi_param_0];
	ld.param.u64 	%rd2, [_Z10batch_normPdS_dddddi_param_1];
	ld.param.f64 	%fd1, [_Z10batch_normPdS_dddddi_param_2];
	ld.param.f64 	%fd2, [_Z10batch_normPdS_dddddi_param_3];
	ld.param.f64 	%fd3, [_Z10batch_normPdS_dddddi_param_4];
	ld.param.f64 	%fd4, [_Z10batch_normPdS_dddddi_param_5];
	ld.param.f64 	%fd5, [_Z10batch_normPdS_dddddi_param_6];
	ld.param.u32 	%r2, [_Z10batch_normPdS_dddddi_param_7];
	mov.u32 	%r3, %ctaid.x;
	mov.u32 	%r4, %ntid.x;
	mov.u32 	%r5, %tid.x;
	mad.lo.s32 	%r1, %r3, %r4, %r5;
	setp.ge.s32 	%p1, %r1, %r2;
	@%p1 bra 	$L__BB1_2;
	cvta.to.global.u64 	%rd3, %rd1;
	cvta.to.global.u64 	%rd4, %rd2;
	mul.wide.s32 	%rd5, %r1, 8;
	add.s64 	%rd6, %rd3, %rd5;
	ld.global.f64 	%fd6, [%rd6];
	sub.f64 	%fd7, %fd6, %fd1;
	mul.f64 	%fd8, %fd3, %fd7;
	add.f64 	%fd9, %fd2, %fd5;
	sqrt.rn.f64 	%fd10, %fd9;
	div.rn.f64 	%fd11, %fd8, %fd10;
	add.f64 	%fd12, %fd4, %fd11;
	add.s64 	%rd7, %rd4, %rd5;
	st.global.f64 	[%rd7], %fd12;
$L__BB1_2:
	ret;

}
	// .globl	_Z20compute_layer_outputPdS_S_S_iii
.visible .entry _Z20compute_layer_outputPdS_S_S_iii(
	.param .u64 .ptr .align 1 _Z20compute_layer_outputPdS_S_S_iii_param_0,
	.param .u64 .ptr .align 1 _Z20compute_layer_outputPdS_S_S_iii_param_1,
	.param .u64 .ptr .align 1 _Z20compute_layer_outputPdS_S_S_iii_param_2,
	.param .u64 .ptr .align 1 _Z20compute_layer_outputPdS_S_S_iii_param_3,
	.param .u32 _Z20compute_layer_outputPdS_S_S_iii_param_4,
	.param .u32 _Z20compute_layer_outputPdS_S_S_iii_param_5,
	.param .u32 _Z20compute_layer_outputPdS_S_S_iii_param_6
)
{
	.reg .pred 	%p<19>;
	.reg .b32 	%r<57>;
	.reg .b32 	%f<7>;
	.reg .b64 	%rd<34>;
	.reg .b64 	%fd<188>;

	ld.param.u64 	%rd13, [_Z20compute_layer_outputPdS_S_S_iii_param_0];
	ld.param.u64 	%rd14, [_Z20compute_layer_outputPdS_S_S_iii_param_1];
	ld.param.u64 	%rd11, [_Z20compute_layer_outputPdS_S_S_iii_param_2];
	ld.param.u64 	%rd12, [_Z20compute_layer_outputPdS_S_S_iii_param_3];
	ld.param.u32 	%r29, [_Z20compute_layer_outputPdS_S_S_iii_param_4];
	ld.param.u32 	%r27, [_Z20compute_layer_outputPdS_S_S_iii_param_5];
	ld.param.u32 	%r28, [_Z20compute_layer_outputPdS_S_S_iii_param_6];
	cvta.to.global.u64 	%rd1, %rd14;
	cvta.to.global.u64 	%rd2, %rd13;
	mov.u32 	%r30, %ctaid.x;
	mov.u32 	%r31, %ntid.x;
	mov.u32 	%r32, %tid.x;
	mad.lo.s32 	%r1, %r30, %r31, %r32;
	setp.ge.s32 	%p1, %r1, %r29;
	@%p1 bra 	$L__BB2_26;
	setp.lt.s32 	%p2, %r27, 1;
	mov.f64 	%fd185, 0d0000000000000000;
	@%p2 bra 	$L__BB2_14;
	mul.lo.s32 	%r2, %r27, %r1;
	and.b32  	%r3, %r27, 15;
	setp.lt.u32 	%p3, %r27, 16;
	mov.f64 	%fd185, 0d0000000000000000;
	mov.b32 	%r53, 0;
	@%p3 bra 	$L__BB2_5;
	and.b32  	%r53, %r27, 2147483632;
	neg.s32 	%r51, %r53;
	add.s64 	%rd3, %rd2, 64;
	add.s64 	%rd32, %rd1, 64;
	mov.f64 	%fd185, 0d0000000000000000;
	mov.u32 	%r50, %r2;
$L__BB2_4:
	.pragma "nounroll";
	mul.wide.s32 	%rd15, %r50, 8;
	add.s64 	%rd16, %rd3, %rd15;
	ld.global.f64 	%fd27, [%rd16+-64];
	ld.global.f64 	%fd28, [%rd32+-64];
	fma.rn.f64 	%fd29, %fd27, %fd28, %fd185;
	ld.global.f64 	%fd30, [%rd16+-56];
	ld.global.f64 	%fd31, [%rd32+-56];
	fma.rn.f64 	%fd32, %fd30, %fd31, %fd29;
	ld.global.f64 	%fd33, [%rd16+-48];
	ld.global.f64 	%fd34, [%rd32+-48];
	fma.rn.f64 	%fd35, %fd33, %fd34, %fd32;
	ld.global.f64 	%fd36, [%rd16+-40];
	ld.global.f64 	%fd37, [%rd32+-40];
	fma.rn.f64 	%fd38, %fd36, %fd37, %fd35;
	ld.global.f64 	%fd39, [%rd16+-32];
	ld.global.f64 	%fd40, [%rd32+-32];
	fma.rn.f64 	%fd41, %fd39, %fd40, %fd38;
	ld.global.f64 	%fd42, [%rd16+-24];
	ld.global.f64 	%fd43, [%rd32+-24];
	fma.rn.f64 	%fd44, %fd42, %fd43, %fd41;
	ld.global.f64 	%fd45, [%rd16+-16];
	ld.global.f64 	%fd46, [%rd32+-16];
	fma.rn.f64 	%fd47, %fd45, %fd46, %fd44;
	ld.global.f64 	%fd48, [%rd16+-8];
	ld.global.f64 	%fd49, [%rd32+-8];
	fma.rn.f64 	%fd50, %fd48, %fd49, %fd47;
	ld.global.f64 	%fd51, [%rd16];
	ld.global.f64 	%fd52, [%rd32];
	fma.rn.f64 	%fd53, %fd51, %fd52, %fd50;
	ld.global.f64 	%fd54, [%rd16+8];
	ld.global.f64 	%fd55, [%rd32+8];
	fma.rn.f64 	%fd56, %fd54, %fd55, %fd53;
	ld.global.f64 	%fd57, [%rd16+16];
	ld.global.f64 	%fd58, [%rd32+16];
	fma.rn.f64 	%fd59, %fd57, %fd58, %fd56;
	ld.global.f64 	%fd60, [%rd16+24];
	ld.global.f64 	%fd61, [%rd32+24];
	fma.rn.f64 	%fd62, %fd60, %fd61, %fd59;
	ld.global.f64 	%fd63, [%rd16+32];
	ld.global.f64 	%fd64, [%rd32+32];
	fma.rn.f64 	%fd65, %fd63, %fd64, %fd62;
	ld.global.f64 	%fd66, [%rd16+40];
	ld.global.f64 	%fd67, [%rd32+40];
	fma.rn.f64 	%fd68, %fd66, %fd67, %fd65;
	ld.global.f64 	%fd69, [%rd16+48];
	ld.global.f64 	%fd70, [%rd32+48];
	fma.rn.f64 	%fd71, %fd69, %fd70, %fd68;
	ld.global.f64 	%fd72, [%rd16+56];
	ld.global.f64 	%fd73, [%rd32+56];
	fma.rn.f64 	%fd185, %fd72, %fd73, %fd71;
	add.s32 	%r51, %r51, 16;
	add.s32 	%r50, %r50, 16;
	add.s64 	%rd32, %rd32, 128;
	setp.ne.s32 	%p4, %r51, 0;
	@%p4 bra 	$L__BB2_4;
$L__BB2_5:
	setp.eq.s32 	%p5, %r3, 0;
	@%p5 bra 	$L__BB2_14;
	and.b32  	%r11, %r27, 7;
	setp.lt.u32 	%p6, %r3, 8;
	@%p6 bra 	$L__BB2_8;
	add.s32 	%r34, %r53, %r2;
	mul.wide.s32 	%rd17, %r34, 8;
	add.s64 	%rd18, %rd2, %rd17;
	ld.global.f64 	%fd75, [%rd18];
	mul.wide.u32 	%rd19, %r53, 8;
	add.s64 	%rd20, %rd1, %rd19;
	ld.global.f64 	%fd76, [%rd20];
	fma.rn.f64 	%fd77, %fd75, %fd76, %fd185;
	ld.global.f64 	%fd78, [%rd18+8];
	ld.global.f64 	%fd79, [%rd20+8];
	fma.rn.f64 	%fd80, %fd78, %fd79, %fd77;
	ld.global.f64 	%fd81, [%rd18+16];
	ld.global.f64 	%fd82, [%rd20+16];
	fma.rn.f64 	%fd83, %fd81, %fd82, %fd80;
	ld.global.f64 	%fd84, [%rd18+24];
	ld.global.f64 	%fd85, [%rd20+24];
	fma.rn.f64 	%fd86, %fd84, %fd85, %fd83;
	ld.global.f64 	%fd87, [%rd18+32];
	ld.global.f64 	%fd88, [%rd20+32];
	fma.rn.f64 	%fd89, %fd87, %fd88, %fd86;
	ld.global.f64 	%fd90, [%rd18+40];
	ld.global.f64 	%fd91, [%rd20+40];
	fma.rn.f64 	%fd92, %fd90, %fd91, %fd89;
	ld.global.f64 	%fd93, [%rd18+48];
	ld.global.f64 	%fd94, [%rd20+48];
	fma.rn.f64 	%fd95, %fd93, %fd94, %fd92;
	ld.global.f64 	%fd96, [%rd18+56];
	ld.global.f64 	%fd97, [%rd20+56];
	fma.rn.f64 	%fd185, %fd96, %fd97, %fd95;
	add.s32 	%r53, %r53, 8;
$L__BB2_8:
	setp.eq.s32 	%p7, %r11, 0;
	@%p7 bra 	$L__BB2_14;
	and.b32  	%r14, %r27, 3;
	setp.lt.u32 	%p8, %r11, 4;
	@%p8 bra 	$L__BB2_11;
	add.s32 	%r35, %r53, %r2;
	mul.wide.s32 	%rd21, %r35, 8;
	add.s64 	%rd22, %rd2, %rd21;
	ld.global.f64 	%fd99, [%rd22];
	mul.wide.u32 	%rd23, %r53, 8;
	add.s64 	%rd24, %rd1, %rd23;
	ld.global.f64 	%fd100, [%rd24];
	fma.rn.f64 	%fd101, %fd99, %fd100, %fd185;
	ld.global.f64 	%fd102, [%rd22+8];
	ld.global.f64 	%fd103, [%rd24+8];
	fma.rn.f64 	%fd104, %fd102, %fd103, %fd101;
	ld.global.f64 	%fd105, [%rd22+16];
	ld.global.f64 	%fd106, [%rd24+16];
	fma.rn.f64 	%fd107, %fd105, %fd106, %fd104;
	ld.global.f64 	%fd108, [%rd22+24];
	ld.global.f64 	%fd109, [%rd24+24];
	fma.rn.f64 	%fd185, %fd108, %fd109, %fd107;
	add.s32 	%r53, %r53, 4;
$L__BB2_11:
	setp.eq.s32 	%p9, %r14, 0;
	@%p9 bra 	$L__BB2_14;
	mul.wide.u32 	%rd25, %r53, 8;
	add.s64 	%rd33, %rd1, %rd25;
	add.s32 	%r56, %r53, %r2;
	neg.s32 	%r55, %r14;
$L__BB2_13:
	.pragma "nounroll";
	mul.wide.s32 	%rd26, %r56, 8;
	add.s64 	%rd27, %rd2, %rd26;
	ld.global.f64 	%fd110, [%rd27];
	ld.global.f64 	%fd111, [%rd33];
	fma.rn.f64 	%fd185, %fd110, %fd111, %fd185;
	add.s64 	%rd33, %rd33, 8;
	add.s32 	%r56, %r56, 1;
	add.s32 	%r55, %r55, 1;
	setp.ne.s32 	%p10, %r55, 0;
	@%p10 bra 	$L__BB2_13;
$L__BB2_14:
	cvta.to.global.u64 	%rd28, %rd11;
	mul.wide.s32 	%rd29, %r1, 8;
	add.s64 	%rd30, %rd28, %rd29;
	ld.global.f64 	%fd112, [%rd30];
	add.f64 	%fd14, %fd185, %fd112;
	cvta.to.global.u64 	%rd31, %rd12;
	add.s64 	%rd10, %rd31, %rd29;
	st.global.f64 	[%rd10], %fd14;
	setp.eq.s32 	%p11, %r28, 2;
	@%p11 bra 	$L__BB2_22;
	setp.eq.s32 	%p12, %r28, 1;
	@%p12 bra 	$L__BB2_21;
	setp.ne.s32 	%p13, %r28, 0;
	@%p13 bra 	$L__BB2_26;
	neg.f64 	%fd154, %fd14;
	fma.rn.f64 	%fd155, %fd14, 0dBFF71547652B82FE, 0d4338000000000000;
	{
	.reg .b32 %temp; 
	mov.b64 	{%r23, %temp}, %fd155;
	}
	mov.f64 	%fd156, 0dC338000000000000;
	add.rn.f64 	%fd157, %fd155, %fd156;
	fma.rn.f64 	%fd158, %fd157, 0dBFE62E42FEFA39EF, %fd154;
	fma.rn.f64 	%fd159, %fd157, 0dBC7ABC9E3B39803F, %fd158;
	fma.rn.f64 	%fd160, %fd159, 0d3E5ADE1569CE2BDF, 0d3E928AF3FCA213EA;
	fma.rn.f64 	%fd161, %fd160, %fd159, 0d3EC71DEE62401315;
	fma.rn.f64 	%fd162, %fd161, %fd159, 0d3EFA01997C89EB71;
	fma.rn.f64 	%fd163, %fd162, %fd159, 0d3F2A01A014761F65;
	fma.rn.f64 	%fd164, %fd163, %fd159, 0d3F56C16C1852B7AF;
	fma.rn.f64 	%fd165, %fd164, %fd159, 0d3F81111111122322;
	fma.rn.f64 	%fd166, %fd165, %fd159, 0d3FA55555555502A1;
	fma.rn.f64 	%fd167, %fd166, %fd159, 0d3FC5555555555511;
	fma.rn.f64 	%fd168, %fd167, %fd159, 0d3FE000000000000B;
	fma.rn.f64 	%fd169, %fd168, %fd159, 0d3FF0000000000000;
	fma.rn.f64 	%fd170, %fd169, %fd159, 0d3FF0000000000000;
	{
	.reg .b32 %temp; 
	mov.b64 	{%r24, %temp}, %fd170;
	}
	{
	.reg .b32 %temp; 
	mov.b64 	{%temp, %r25}, %fd170;
	}
	shl.b32 	%r38, %r23, 20;
	add.s32 	%r39, %r38, %r25;
	mov.b64 	%fd186, {%r24, %r39};
	{
	.reg .b32 %temp; 
	mov.b64 	{%temp, %r40}, %fd154;
	}
	mov.b32 	%f6, %r40;
	abs.f32 	%f1, %f6;
	setp.lt.f32 	%p16, %f1, 0f4086232B;
	@%p16 bra 	$L__BB2_20;
	setp.gt.f64 	%p17, %fd14, 0d0000000000000000;
	mov.f64 	%fd171, 0d7FF0000000000000;
	sub.f64 	%fd172, %fd171, %fd14;
	selp.f64 	%fd186, 0d0000000000000000, %fd172, %p17;
	setp.geu.f32 	%p18, %f1, 0f40874800;
	@%p18 bra 	$L__BB2_20;
	shr.u32 	%r41, %r23, 31;
	add.s32 	%r42, %r23, %r41;
	shr.s32 	%r43, %r42, 1;
	shl.b32 	%r44, %r43, 20;
	add.s32 	%r45, %r25, %r44;
	mov.b64 	%fd173, {%r24, %r45};
	sub.s32 	%r46, %r23, %r43;
	shl.b32 	%r47, %r46, 20;
	add.s32 	%r48, %r47, 1072693248;
	mov.b32 	%r49, 0;
	mov.b64 	%fd174, {%r49, %r48};
	mul.f64 	%fd186, %fd174, %fd173;
$L__BB2_20:
	add.f64 	%fd175, %fd186, 0d3FF0000000000000;
	rcp.rn.f64 	%fd176, %fd175;
	st.global.f64 	[%rd10], %fd176;
	bra.uni 	$L__BB2_26;
$L__BB2_21:
	max.f64 	%fd153, %fd14, 0d0000000000000000;
	st.global.f64 	[%rd10], %fd153;
	bra.uni 	$L__BB2_26;
$L__BB2_22:
	{
	.reg .b32 %temp; 
	mov.b64 	{%temp, %r36}, %fd14;
	}
	and.b32  	%r26, %r36, 2147483647;
	{
	.reg .b32 %temp; 
	mov.b64 	{%r37, %temp}, %fd14;
	}
	mov.b64 	%fd19, {%r37, %r26};
	setp.ltu.f64 	%p14, %fd19, 0d3FE4F92224DD2F1A;
	@%p14 bra 	$L__BB2_24;
	add.f64 	%fd113, %fd19, %fd19;
	cvt.rn.f32.f64 	%f2, %fd113;
	mul.f32 	%f3, %f2, 0f3FB8AA3B;
	cvt.rni.f32.f32 	%f4, %f3;
	cvt.f64.f32 	%fd114, %f4;
	fma.rn.f64 	%fd115, %fd114, 0dBFE62E42FEFA39EF, %fd113;
	fma.rn.f64 	%fd116, %fd115, 0d3E5AE904A4741B81, 0d3E928A27F89B6999;
	fma.rn.f64 	%fd117, %fd116, %fd115, 0d3EC71DE715FF7E07;
	fma.rn.f64 	%fd118, %fd117, %fd115, 0d3EFA019A6B0AC45A;
	fma.rn.f64 	%fd119, %fd118, %fd115, 0d3F2A01A017EED94F;
	fma.rn.f64 	%fd120, %fd119, %fd115, 0d3F56C16C17F2A71B;
	fma.rn.f64 	%fd121, %fd120, %fd115, 0d3F811111111173C4;
	fma.rn.f64 	%fd122, %fd121, %fd115, 0d3FA555555555211A;
	fma.rn.f64 	%fd123, %fd122, %fd115, 0d3FC5555555555540;
	fma.rn.f64 	%fd124, %fd123, %fd115, 0d3FE0000000000005;
	mul.f64 	%fd125, %fd115, %fd124;
	fma.rn.f64 	%fd126, %fd125, %fd115, %fd115;
	ex2.approx.ftz.f32 	%f5, %f4;
	cvt.f64.f32 	%fd127, %f5;
	mov.f64 	%fd128, 0d3FF0000000000000;
	sub.f64 	%fd129, %fd128, %fd127;
	neg.f64 	%fd130, %fd126;
	fma.rn.f64 	%fd131, %fd130, %fd127, %fd129;
	mov.f64 	%fd132, 0d4000000000000000;
	sub.f64 	%fd133, %fd132, %fd131;
	rcp.approx.ftz.f64 	%fd134, %fd133;
	neg.f64 	%fd135, %fd133;
	fma.rn.f64 	%fd136, %fd135, %fd134, 0d3FF0000000000000;
	fma.rn.f64 	%fd137, %fd136, %fd136, %fd136;
	fma.rn.f64 	%fd138, %fd137, %fd134, %fd134;
	fma.rn.f64 	%fd139, %fd138, 0dC000000000000000, 0d3FF0000000000000;
	setp.gt.u32 	%p15, %r26, 1077088193;
	selp.f64 	%fd140, 0d3FF0000000000000, %fd139, %p15;
	copysign.f64 	%fd187, %fd14, %fd140;
	bra.uni 	$L__BB2_25;
$L__BB2_24:
	mul.f64 	%fd141, %fd14, %fd14;
	fma.rn.f64 	%fd142, %fd141, 0dBEF0BC46E2F5E964, 0d3F14359F420AFC3D;
	fma.rn.f64 	%fd143, %fd142, %fd141, 0dBF2DF9F0728C5D84;
	fma.rn.f64 	%fd144, %fd143, %fd141, 0d3F4337D1CEC4F033;
	fma.rn.f64 	%fd145, %fd144, %fd141, 0dBF57D6E9674335B3;
	fma.rn.f64 	%fd146, %fd145, %fd141, 0d3F6D6D000D7AAD3D;
	fma.rn.f64 	%fd147, %fd146, %fd141, 0dBF8226E1F3CF1EF5;
	fma.rn.f64 	%fd148, %fd147, %fd141, 0d3F9664F47EC0C8CF;
	fma.rn.f64 	%fd149, %fd148, %fd141, 0dBFABA1BA1B80AB40;
	fma.rn.f64 	%fd150, %fd149, %fd141, 0d3FC111111110FA4A;
	fma.rn.f64 	%fd151, %fd150, %fd141, 0dBFD5555555555550;
	fma.rn.f64 	%fd152, %fd151, %fd141, 0d0000000000000000;
	fma.rn.f64 	%fd187, %fd152, %fd14, %fd14;
$L__BB2_25:
	st.global.f64 	[%rd10], %fd187;
$L__BB2_26:
	ret;

}
	// .globl	_Z24compute_batch_norm_statsPdS_S_id
.visible .entry _Z24compute_batch_norm_statsPdS_S_id(
	.param .u64 .ptr .align 1 _Z24compute_batch_norm_statsPdS_S_id_param_0,
	.param .u64 .ptr .align 1 _Z24compute_batch_norm_statsPdS_S_id_param_1,
	.param .u64 .ptr .align 1 _Z24compute_batch_norm_statsPdS_S_id_param_2,
	.param .u32 _Z24compute_batch_norm_statsPdS_S_id_param_3,
	.param .f64 _Z24compute_batch_norm_statsPdS_S_id_param_4
)
{
	.reg .pred 	%p<24>;
	.reg .b32 	%r<83>;
	.reg .b64 	%rd<9>;
	.reg .b64 	%fd<165>;

	ld.param.u64 	%rd2, [_Z24compute_batch_norm_statsPdS_S_id_param_0];
	ld.param.u64 	%rd4, [_Z24compute_batch_norm_statsPdS_S_id_param_1];
	ld.param.u64 	%rd3, [_Z24compute_batch_norm_statsPdS_S_id_param_2];
	ld.param.u32 	%r39, [_Z24compute_batch_norm_statsPdS_S_id_param_3];
	cvta.to.global.u64 	%rd1, %rd4;
	mov.u32 	%r40, %ctaid.x;
	mov.u32 	%r1, %ntid.x;
	mov.u32 	%r2, %tid.x;
	mad.lo.s32 	%r3, %r40, %r1, %r2;
	setp.ge.s32 	%p1, %r3, %r39;
	mov.f64 	%fd145, 0d0000000000000000;
	@%p1 bra 	$L__BB3_2;
	cvta.to.global.u64 	%rd5, %rd2;
	mul.wide.s32 	%rd6, %r3, 8;
	add.s64 	%rd7, %rd5, %rd6;
	ld.global.f64 	%fd145, [%rd7];
$L__BB3_2:
	shl.b32 	%r41, %r2, 3;
	mov.u32 	%r42, shared_data;
	add.s32 	%r43, %r42, %r41;
	st.shared.f64 	[%r43], %fd145;
	bar.sync 	0;
	setp.ne.s32 	%p2, %r2, 0;
	@%p2 bra 	$L__BB3_19;
	setp.lt.s32 	%p3, %r39, 1;
	mov.f64 	%fd154, 0d0000000000000000;
	@%p3 bra 	$L__BB3_16;
	min.u32 	%r4, %r1, %r39;
	and.b32  	%r5, %r4, 15;
	setp.lt.u32 	%p4, %r4, 16;
	mov.f64 	%fd154, 0d0000000000000000;
	mov.b32 	%r74, 0;
	@%p4 bra 	$L__BB3_7;
	and.b32  	%r74, %r4, 2032;
	add.s32 	%r71, %r42, 64;
	and.b32  	%r47, %r4, -16;
	neg.s32 	%r72, %r47;
	mov.f64 	%fd154, 0d0000000000000000;
$L__BB3_6:
	.pragma "nounroll";
	ld.shared.v2.f64 	{%fd38, %fd39}, [%r71+-64];
	add.f64 	%fd40, %fd154, %fd38;
	add.f64 	%fd41, %fd40, %fd39;
	ld.shared.v2.f64 	{%fd42, %fd43}, [%r71+-48];
	add.f64 	%fd44, %fd41, %fd42;
	add.f64 	%fd45, %fd44, %fd43;
	ld.shared.v2.f64 	{%fd46, %fd47}, [%r71+-32];
	add.f64 	%fd48, %fd45, %fd46;
	add.f64 	%fd49, %fd48, %fd47;
	ld.shared.v2.f64 	{%fd50, %fd51}, [%r71+-16];
	add.f64 	%fd52, %fd49, %fd50;
	add.f64 	%fd53, %fd52, %fd51;
	ld.shared.v2.f64 	{%fd54, %fd55}, [%r71];
	add.f64 	%fd56, %fd53, %fd54;
	add.f64 	%fd57, %fd56, %fd55;
	ld.shared.v2.f64 	{%fd58, %fd59}, [%r71+16];
	add.f64 	%fd60, %fd57, %fd58;
	add.f64 	%fd61, %fd60, %fd59;
	ld.shared.v2.f64 	{%fd62, %fd63}, [%r71+32];
	add.f64 	%fd64, %fd61, %fd62;
	add.f64 	%fd65, %fd64, %fd63;
	ld.shared.v2.f64 	{%fd66, %fd67}, [%r71+48];
	add.f64 	%fd68, %fd65, %fd66;
	add.f64 	%fd154, %fd68, %fd67;
	add.s32 	%r72, %r72, 16;
	add.s32 	%r71, %r71, 128;
	setp.ne.s32 	%p5, %r72, 0;
	@%p5 bra 	$L__BB3_6;
$L__BB3_7:
	setp.eq.s32 	%p6, %r5, 0;
	@%p6 bra 	$L__BB3_16;
	and.b32  	%r13, %r4, 7;
	setp.lt.u32 	%p7, %r5, 8;
	@%p7 bra 	$L__BB3_10;
	shl.b32 	%r48, %r74, 3;
	add.s32 	%r50, %r42, %r48;
	ld.shared.f64 	%fd70, [%r50];
	add.f64 	%fd71, %fd154, %fd70;
	ld.shared.f64 	%fd72, [%r50+8];
	add.f64 	%fd73, %fd71, %fd72;
	ld.shared.f64 	%fd74, [%r50+16];
	add.f64 	%fd75, %fd73, %fd74;
	ld.shared.f64 	%fd76, [%r50+24];
	add.f64 	%fd77, %fd75, %fd76;
	ld.shared.f64 	%fd78, [%r50+32];
	add.f64 	%fd79, %fd77, %fd78;
	ld.shared.f64 	%fd80, [%r50+40];
	add.f64 	%fd81, %fd79, %fd80;
	ld.shared.f64 	%fd82, [%r50+48];
	add.f64 	%fd83, %fd81, %fd82;
	ld.shared.f64 	%fd84, [%r50+56];
	add.f64 	%fd154, %fd83, %fd84;
	add.s32 	%r74, %r74, 8;
$L__BB3_10:
	setp.eq.s32 	%p8, %r13, 0;
	@%p8 bra 	$L__BB3_16;
	and.b32  	%r16, %r4, 3;
	setp.lt.u32 	%p9, %r13, 4;
	@%p9 bra 	$L__BB3_13;
	shl.b32 	%r51, %r74, 3;
	add.s32 	%r53, %r42, %r51;
	ld.shared.f64 	%fd86, [%r53];
	add.f64 	%fd87, %fd154, %fd86;
	ld.shared.f64 	%fd88, [%r53+8];
	add.f64 	%fd89, %fd87, %fd88;
	ld.shared.f64 	%fd90, [%r53+16];
	add.f64 	%fd91, %fd89, %fd90;
	ld.shared.f64 	%fd92, [%r53+24];
	add.f64 	%fd154, %fd91, %fd92;
	add.s32 	%r74, %r74, 4;
$L__BB3_13:
	setp.eq.s32 	%p10, %r16, 0;
	@%p10 bra 	$L__BB3_16;
	shl.b32 	%r54, %r74, 3;
	add.s32 	%r77, %r42, %r54;
	neg.s32 	%r76, %r16;
$L__BB3_15:
	.pragma "nounroll";
	ld.shared.f64 	%fd93, [%r77];
	add.f64 	%fd154, %fd154, %fd93;
	add.s32 	%r77, %r77, 8;
	add.s32 	%r76, %r76, 1;
	setp.ne.s32 	%p11, %r76, 0;
	@%p11 bra 	$L__BB3_15;
$L__BB3_16:
	setp.lt.s32 	%p12, %r39, 1;
	mov.f64 	%fd155, 0d0000000000000000;
	@%p12 bra 	$L__BB3_18;
	cvt.rn.f64.u32 	%fd95, %r39;
	div.rn.f64 	%fd155, %fd154, %fd95;
$L__BB3_18:
	st.global.f64 	[%rd1], %fd155;
$L__BB3_19:
	setp.ne.s32 	%p13, %r2, 0;
	bar.sync 	0;
	@%p13 bra 	$L__BB3_35;
	setp.lt.s32 	%p14, %r39, 1;
	mov.f64 	%fd163, 0d0000000000000000;
	@%p14 bra 	$L__BB3_32;
	ld.global.f64 	%fd18, [%rd1];
	min.u32 	%r25, %r1, %r39;
	and.b32  	%r26, %r25, 7;
	setp.lt.u32 	%p15, %r25, 8;
	mov.f64 	%fd163, 0d0000000000000000;
	mov.b32 	%r81, 0;
	@%p15 bra 	$L__BB3_24;
	and.b32  	%r81, %r25, 2040;
	add.s32 	%r78, %r42, 32;
	and.b32  	%r59, %r25, -8;
	neg.s32 	%r79, %r59;
	mov.f64 	%fd163, 0d0000000000000000;
$L__BB3_23:
	.pragma "nounroll";
	ld.shared.v2.f64 	{%fd100, %fd101}, [%r78+-32];
	sub.f64 	%fd102, %fd100, %fd18;
	fma.rn.f64 	%fd103, %fd102, %fd102, %fd163;
	sub.f64 	%fd104, %fd101, %fd18;
	fma.rn.f64 	%fd105, %fd104, %fd104, %fd103;
	ld.shared.v2.f64 	{%fd106, %fd107}, [%r78+-16];
	sub.f64 	%fd108, %fd106, %fd18;
	fma.rn.f64 	%fd109, %fd108, %fd108, %fd105;
	sub.f64 	%fd110, %fd107, %fd18;
	fma.rn.f64 	%fd111, %fd110, %fd110, %fd109;
	ld.shared.v2.f64 	{%fd112, %fd113}, [%r78];
	sub.f64 	%fd114, %fd112, %fd18;
	fma.rn.f64 	%fd115, %fd114, %fd114, %fd111;
	sub.f64 	%fd116, %fd113, %fd18;
	fma.rn.f64 	%fd117, %fd116, %fd116, %fd115;
	ld.shared.v2.f64 	{%fd118, %fd119}, [%r78+16];
	sub.f64 	%fd120, %fd118, %fd18;
	fma.rn.f64 	%fd121, %fd120, %fd120, %fd117;
	sub.f64 	%fd122, %fd119, %fd18;
	fma.rn.f64 	%fd163, %fd122, %fd122, %fd121;
	add.s32 	%r79, %r79, 8;
	add.s32 	%r78, %r78, 64;
	setp.ne.s32 	%p16, %r79, 0;
	@%p16 bra 	$L__BB3_23;
$L__BB3_24:
	setp.eq.s32 	%p17, %r26, 0;
	@%p17 bra 	$L__BB3_32;
	and.b32  	%r34, %r25, 3;
	setp.lt.u32 	%p18, %r26, 4;
	@%p18 bra 	$L__BB3_27;
	shl.b32 	%r60, %r81, 3;
	add.s32 	%r62, %r42, %r60;
	ld.shared.f64 	%fd124, [%r62];
	sub.f64 	%fd125, %fd124, %fd18;
	fma.rn.f64 	%fd126, %fd125, %fd125, %fd163;
	ld.shared.f64 	%fd127, [%r62+8];
	sub.f64 	%fd128, %fd127, %fd18;
	fma.rn.f64 	%fd129, %fd128, %fd128, %fd126;
	ld.shared.f64 	%fd130, [%r62+16];
	sub.f64 	%fd131, %fd130, %fd18;
	fma.rn.f64 	%fd132, %fd131, %fd131, %fd129;
	ld.shared.f64 	%fd133, [%r62+24];
	sub.f64 	%fd134, %fd133, %fd18;
	fma.rn.f64 	%fd163, %fd134, %fd134, %fd132;
	add.s32 	%r81, %r81, 4;
$L__BB3_27:
	setp.eq.s32 	%p19, %r34, 0;
	@%p19 bra 	$L__BB3_32;
	setp.eq.s32 	%p20, %r34, 1;
	@%p20 bra 	$L__BB3_30;
	shl.b32 	%r63, %r81, 3;
	add.s32 	%r65, %r42, %r63;
	ld.shared.f64 	%fd136, [%r65];
	sub.f64 	%fd137, %fd136, %fd18;
	fma.rn.f64 	%fd138, %fd137, %fd137, %fd163;
	ld.shared.f64 	%fd139, [%r65+8];
	sub.f64 	%fd140, %fd139, %fd18;
	fma.rn.f64 	%fd163, %fd140, %fd140, %fd138;
	add.s32 	%r81, %r81, 2;
$L__BB3_30:
	and.b32  	%r66, %r25, 1;
	setp.eq.b32 	%p21, %r66, 1;
	not.pred 	%p22, %p21;
	@%p22 bra 	$L__BB3_32;
	shl.b32 	%r67, %r81, 3;
	add.s32 	%r69, %r42, %r67;
	ld.shared.f64 	%fd141, [%r69];
	sub.f64 	%fd142, %fd141, %fd18;
	fma.rn.f64 	%fd163, %fd142, %fd142, %fd163;
$L__BB3_32:
	setp.lt.s32 	%p23, %r39, 2;
	mov.f64 	%fd164, 0d3FF0000000000000;
	@%p23 bra 	$L__BB3_34;
	add.s32 	%r70, %r39, -1;
	cvt.rn.f64.u32 	%fd144, %r70;
	div.rn.f64 	%fd164, %fd163, %fd144;
$L__BB3_34:
	cvta.to.global.u64 	%rd8, %rd3;
	st.global.f64 	[%rd8], %fd164;
$L__BB3_35:
	ret;

}


// ===== COMPILED SASS (sm_100) =====

	.target	sm_100

	.elftype	@"ET_EXEC"


//--------------------- .note.nv.tkinfo           --------------------------
	.section	.note.nv.tkinfo,"",@"SHT_NOTE"
	.sectionflags	@"SHF_NOTE_NV_TKINFO"
	.tkinfo
        /*0018*/ 	.word	0x00000002
        /*0030*/ 	.string	""
        /*0030*/ 	.string	"ptxas"
        /*0030*/ 	.string	"Cuda compilation tools, release 13.0, V13.0.88"
        /*0030*/ 	.string	"Build cuda_13.0.r13.0/compiler.36424714_0"
        /*0030*/ 	.string	"-arch sm_100 -m 64 "



//--------------------- .note.nv.cuinfo           --------------------------
	.section	.note.nv.cuinfo,"",@"SHT_NOTE"
	.sectionflags	@"SHF_NOTE_NV_CUINFO"
        /*0018*/ 	.short	0x0002
        /*001a*/ 	.short	0x0064
        /*001c*/ 	.short	0x0082
	.zero		2


//--------------------- .nv.info                  --------------------------
	.section	.nv.info,"",@"SHT_CUDA_INFO"
	.align	4


	//----- nvinfo : EIATTR_REGCOUNT
	.align		4
        /*0000*/ 	.byte	0x04, 0x2f
        /*0002*/ 	.short	(.L_1 - .L_0)
	.align		4
.L_0:
        /*0004*/ 	.word	index@(_Z16apply_activationPdS_ii)
        /*0008*/ 	.word	0x00000010


	//----- nvinfo : EIATTR_FRAME_SIZE
	.align		4
.L_1:
        /*000c*/ 	.byte	0x04, 0x11
        /*000e*/ 	.short	(.L_3 - .L_2)
	.align		4
.L_2:
        /*0010*/ 	.word	index@($__internal_4_$__cuda_sm20_dblrcp_rn_slowpath_v3)
        /*0014*/ 	.word	0x00000000


	//----- nvinfo : EIATTR_FRAME_SIZE
	.align		4
.L_3:
        /*0018*/ 	.byte	0x04, 0x11
        /*001a*/ 	.short	(.L_5 - .L_4)
	.align		4
.L_4:
        /*001c*/ 	.word	index@(_Z16apply_activationPdS_ii)
        /*0020*/ 	.word	0x00000000


	//----- nvinfo : EIATTR_REGCOUNT
	.align		4
.L_5:
        /*0024*/ 	.byte	0x04, 0x2f
        /*0026*/ 	.short	(.L_7 - .L_6)
	.align		4
.L_6:
        /*0028*/ 	.word	index@(_Z10batch_normPdS_dddddi)
        /*002c*/ 	.word	0x00000019


	//----- nvinfo : EIATTR_FRAME_SIZE
	.align		4
.L_7:
        /*0030*/ 	.byte	0x04, 0x11
        /*0032*/ 	.short	(.L_9 - .L_8)
	.align		4
.L_8:
        /*0034*/ 	.word	index@($__internal_3_$__cuda_sm20_dsqrt_rn_f64_mediumpath_v1)
        /*0038*/ 	.word	0x00000000


	//----- nvinfo : EIATTR_FRAME_SIZE
	.align		4
.L_9:
        /*003c*/ 	.byte	0x04, 0x11
        /*003e*/ 	.short	(.L_11 - .L_10)
	.align		4
.L_10:
        /*0040*/ 	.word	index@($__internal_2_$__cuda_sm20_div_rn_f64_full)
        /*0044*/ 	.word	0x00000000


	//----- nvinfo : EIATTR_FRAME_SIZE
	.align		4
.L_11:
        /*0048*/ 	.byte	0x04, 0x11
        /*004a*/ 	.short	(.L_13 - .L_12)
	.align		4
.L_12:
        /*004c*/ 	.word	index@(_Z10batch_normPdS_dddddi)
        /*0050*/ 	.word	0x00000000


	//----- nvinfo : EIATTR_REGCOUNT
	.align		4
.L_13:
        /*0054*/ 	.byte	0x04, 0x2f
        /*0056*/ 	.short	(.L_15 - .L_14)
	.align		4
.L_14:
        /*0058*/ 	.word	index@(_Z20compute_layer_outputPdS_S_S_iii)
        /*005c*/ 	.word	0x00000020


	//----- nvinfo : EIATTR_FRAME_SIZE
	.align		4
.L_15:
        /*0060*/ 	.byte	0x04, 0x11
        /*0062*/ 	.short	(.L_17 - .L_16)
	.align		4
.L_16:
        /*0064*/ 	.word	index@($__internal_1_$__cuda_sm20_dblrcp_rn_slowpath_v3)
        /*0068*/ 	.word	0x00000000


	//----- nvinfo : EIATTR_FRAME_SIZE
	.align		4
.L_17:
        /*006c*/ 	.byte	0x04, 0x11
        /*006e*/ 	.short	(.L_19 - .L_18)
	.align		4
.L_18:
        /*0070*/ 	.word	index@(_Z20compute_layer_outputPdS_S_S_iii)
        /*0074*/ 	.word	0x00000000


	//----- nvinfo : EIATTR_REGCOUNT
	.align		4
.L_19:
        /*0078*/ 	.byte	0x04, 0x2f
        /*007a*/ 	.short	(.L_21 - .L_20)
	.align		4
.L_20:
        /*007c*/ 	.word	index@(_Z24compute_batch_norm_statsPdS_S_id)
        /*0080*/ 	.word	0x0000001a


	//----- nvinfo : EIATTR_FRAME_SIZE
	.align		4
.L_21:
        /*0084*/ 	.byte	0x04, 0x11
        /*0086*/ 	.short	(.L_23 - .L_22)
	.align		4
.L_22:
        /*0088*/ 	.word	index@($__internal_0_$__cuda_sm20_div_rn_f64_full)
        /*008c*/ 	.word	0x00000000


	//----- nvinfo : EIATTR_FRAME_SIZE
	.align		4
.L_23:
        /*0090*/ 	.byte	0x04, 0x11
        /*0092*/ 	.short	(.L_25 - .L_24)
	.align		4
.L_24:
        /*0094*/ 	.word	index@(_Z24compute_batch_norm_statsPdS_S_id)
        /*0098*/ 	.word	0x00000000


	//----- nvinfo : EIATTR_MIN_STACK_SIZE
	.align		4
.L_25:
        /*009c*/ 	.byte	0x04, 0x12
        /*009e*/ 	.short	(.L_27 - .L_26)
	.align		4
.L_26:
        /*00a0*/ 	.word	index@(_Z24compute_batch_norm_statsPdS_S_id)
        /*00a4*/ 	.word	0x00000000


	//----- nvinfo : EIATTR_MIN_STACK_SIZE
	.align		4
.L_27:
        /*00a8*/ 	.byte	0x04, 0x12
        /*00aa*/ 	.short	(.L_29 - .L_28)
	.align		4
.L_28:
        /*00ac*/ 	.word	index@(_Z20compute_layer_outputPdS_S_S_iii)
        /*00b0*/ 	.word	0x00000000


	//----- nvinfo : EIATTR_MIN_STACK_SIZE
	.align		4
.L_29:
        /*00b4*/ 	.byte	0x04, 0x12
        /*00b6*/ 	.short	(.L_31 - .L_30)
	.align		4
.L_30:
        /*00b8*/ 	.word	index@(_Z10batch_normPdS_dddddi)
        /*00bc*/ 	.word	0x00000000


	//----- nvinfo : EIATTR_MIN_STACK_SIZE
	.align		4
.L_31:
        /*00c0*/ 	.byte	0x04, 0x12
        /*00c2*/ 	.short	(.L_33 - .L_32)
	.align		4
.L_32:
        /*00c4*/ 	.word	index@(_Z16apply_activationPdS_ii)
        /*00c8*/ 	.word	0x00000000
.L_33:


//--------------------- .nv.compat                --------------------------
	.section	.nv.compat,"",@"SHT_CUDA_COMPAT_INFO"
	.align	4
        /*0000*/ 	.byte	0x02, 0x09, 0x00, 0x00, 0x02, 0x02, 0x01, 0x00, 0x02, 0x05, 0x05, 0x00, 0x03, 0x07, 0x01, 0x01
        /*0010*/ 	.byte	0x02, 0x03, 0x00, 0x00, 0x02, 0x06, 0x01, 0x00, 0x04, 0x0b, 0x08, 0x00, 0x01, 0x00, 0x00, 0x00
        /*0020*/ 	.byte	0x00, 0x00, 0x00, 0x00


//--------------------- .nv.info._Z24compute_batch_norm_statsPdS_S_id --------------------------
	.section	.nv.info._Z24compute_batch_norm_statsPdS_S_id,"",@"SHT_CUDA_INFO"
	.sectionflags	@""
	.align	4


	//----- nvinfo : EIATTR_CUDA_API_VERSION
	.align		4
        /*0000*/ 	.byte	0x04, 0x37
        /*0002*/ 	.short	(.L_35 - .L_34)
.L_34:
        /*0004*/ 	.word	0x00000082


	//----- nvinfo : EIATTR_KPARAM_INFO
	.align		4
.L_35:
        /*0008*/ 	.byte	0x04, 0x17
        /*000a*/ 	.short	(.L_37 - .L_36)
.L_36:
        /*000c*/ 	.word	0x00000000
        /*0010*/ 	.short	0x0004
        /*0012*/ 	.short	0x0020
        /*0014*/ 	.byte	0x00, 0xf0, 0x21, 0x00


	//----- nvinfo : EIATTR_KPARAM_INFO
	.align		4
.L_37:
        /*0018*/ 	.byte	0x04, 0x17
        /*001a*/ 	.short	(.L_39 - .L_38)
.L_38:
        /*001c*/ 	.word	0x00000000
        /*0020*/ 	.short	0x0003
        /*0022*/ 	.short	0x0018
        /*0024*/ 	.byte	0x00, 0xf0, 0x11, 0x00


	//----- nvinfo : EIATTR_KPARAM_INFO
	.align		4
.L_39:
        /*0028*/ 	.byte	0x04, 0x17
        /*002a*/ 	.short	(.L_41 - .L_40)
.L_40:
        /*002c*/ 	.word	0x00000000
        /*0030*/ 	.short	0x0002
        /*0032*/ 	.short	0x0010
        /*0034*/ 	.byte	0x00, 0xf5, 0x21, 0x00


	//----- nvinfo : EIATTR_KPARAM_INFO
	.align		4
.L_41:
        /*0038*/ 	.byte	0x04, 0x17
        /*003a*/ 	.short	(.L_43 - .L_42)
.L_42:
        /*003c*/ 	.word	0x00000000
        /*0040*/ 	.short	0x0001
        /*0042*/ 	.short	0x0008
        /*0044*/ 	.byte	0x00, 0xf5, 0x21, 0x00


	//----- nvinfo : EIATTR_KPARAM_INFO
	.align		4
.L_43:
        /*0048*/ 	.byte	0x04, 0x17
        /*004a*/ 	.short	(.L_45 - .L_44)
.L_44:
        /*004c*/ 	.word	0x00000000
        /*0050*/ 	.short	0x0000
        /*0052*/ 	.short	0x0000
        /*0054*/ 	.byte	0x00, 0xf5, 0x21, 0x00


	//----- nvinfo : EIATTR_SPARSE_MMA_MASK
	.align		4
.L_45:
        /*0058*/ 	.byte	0x03, 0x50
        /*005a*/ 	.short	0x0000


	//----- nvinfo : EIATTR_MAXREG_COUNT
	.align		4
        /*005c*/ 	.byte	0x03, 0x1b
        /*005e*/ 	.short	0x00ff


	//----- nvinfo : EIATTR_NUM_BARRIERS
	.align		4
        /*0060*/ 	.byte	0x02, 0x4c
        /*0062*/ 	.byte	0x01
	.zero		1


	//----- nvinfo : EIATTR_MERCURY_ISA_VERSION
	.align		4
        /*0064*/ 	.byte	0x03, 0x5f
        /*0066*/ 	.short	0x0101


	//----- nvinfo : EIATTR_VRC_CTA_INIT_COUNT
	.align		4
        /*0068*/ 	.byte	0x02, 0x4a
	.zero		1
	.zero		1


	//----- nvinfo : EIATTR_EXIT_INSTR_OFFSETS
	.align		4
        /*006c*/ 	.byte	0x04, 0x1c
        /*006e*/ 	.short	(.L_47 - .L_46)


	//   ....[0]....
.L_46:
        /*0070*/ 	.word	0x00000870


	//   ....[1]....
        /*0074*/ 	.word	0x00000f00


	//----- nvinfo : EIATTR_CRS_STACK_SIZE
	.align		4
.L_47:
        /*0078*/ 	.byte	0x04, 0x1e
        /*007a*/ 	.short	(.L_49 - .L_48)
.L_48:
        /*007c*/ 	.word	0x00000000


	//----- nvinfo : EIATTR_CBANK_PARAM_SIZE
	.align		4
.L_49:
        /*0080*/ 	.byte	0x03, 0x19
        /*0082*/ 	.short	0x0028


	//----- nvinfo : EIATTR_PARAM_CBANK
	.align		4
        /*0084*/ 	.byte	0x04, 0x0a
        /*0086*/ 	.short	(.L_51 - .L_50)
	.align		4
.L_50:
        /*0088*/ 	.word	index@(.nv.constant0._Z24compute_batch_norm_statsPdS_S_id)
        /*008c*/ 	.short	0x0380
        /*008e*/ 	.short	0x0028


	//----- nvinfo : EIATTR_SW_WAR
	.align		4
.L_51:
        /*0090*/ 	.byte	0x04, 0x36
        /*0092*/ 	.short	(.L_53 - .L_52)
.L_52:
        /*0094*/ 	.word	0x00000008
.L_53:


//--------------------- .nv.info._Z20compute_layer_outputPdS_S_S_iii --------------------------
	.section	.nv.info._Z20compute_layer_outputPdS_S_S_iii,"",@"SHT_CUDA_INFO"
	.sectionflags	@""
	.align	4


	//----- nvinfo : EIATTR_CUDA_API_VERSION
	.align		4
        /*0000*/ 	.byte	0x04, 0x37
        /*0002*/ 	.short	(.L_55 - .L_54)
.L_54:
        /*0004*/ 	.word	0x00000082


	//----- nvinfo : EIATTR_KPARAM_INFO
	.align		4
.L_55:
        /*0008*/ 	.byte	0x04, 0x17
        /*000a*/ 	.short	(.L_57 - .L_56)
.L_56:
        /*000c*/ 	.word	0x00000000
        /*0010*/ 	.short	0x0006
        /*0012*/ 	.short	0x0028
        /*0014*/ 	.byte	0x00, 0xf0, 0x11, 0x00


	//----- nvinfo : EIATTR_KPARAM_INFO
	.align		4
.L_57:
        /*0018*/ 	.byte	0x04, 0x17
        /*001a*/ 	.short	(.L_59 - .L_58)
.L_58:
        /*001c*/ 	.word	0x00000000
        /*0020*/ 	.short	0x0005
        /*0022*/ 	.short	0x0024
        /*0024*/ 	.byte	0x00, 0xf0, 0x11, 0x00


	//----- nvinfo : EIATTR_KPARAM_INFO
	.align		4
.L_59:
        /*0028*/ 	.byte	0x04, 0x17
        /*002a*/ 	.short	(.L_61 - .L_60)
.L_60:
        /*002c*/ 	.word	0x00000000
        /*0030*/ 	.short	0x0004
        /*0032*/ 	.short	0x0020
        /*0034*/ 	.byte	0x00, 0xf0, 0x11, 0x00


	//----- nvinfo : EIATTR_KPARAM_INFO
	.align		4
.L_61:
        /*0038*/ 	.byte	0x04, 0x17
        /*003a*/ 	.short	(.L_63 - .L_62)
.L_62:
        /*003c*/ 	.word	0x00000000
        /*0040*/ 	.short	0x0003
        /*0042*/ 	.short	0x0018
        /*0044*/ 	.byte	0x00, 0xf5, 0x21, 0x00


	//----- nvinfo : EIATTR_KPARAM_INFO
	.align		4
.L_63:
        /*0048*/ 	.byte	0x04, 0x17
        /*004a*/ 	.short	(.L_65 - .L_64)
.L_64:
        /*004c*/ 	.word	0x00000000
        /*0050*/ 	.short	0x0002
        /*0052*/ 	.short	0x0010
        /*0054*/ 	.byte	0x00, 0xf5, 0x21, 0x00


	//----- nvinfo : EIATTR_KPARAM_INFO
	.align		4
.L_65:
        /*0058*/ 	.byte	0x04, 0x17
        /*005a*/ 	.short	(.L_67 - .L_66)
.L_66:
        /*005c*/ 	.word	0x00000000
        /*0060*/ 	.short	0x0001
        /*0062*/ 	.short	0x0008
        /*0064*/ 	.byte	0x00, 0xf5, 0x21, 0x00


	//----- nvinfo : EIATTR_KPARAM_INFO
	.align		4
.L_67:
        /*0068*/ 	.byte	0x04, 0x17
        /*006a*/ 	.short	(.L_69 - .L_68)
.L_68:
        /*006c*/ 	.word	0x00000000
        /*0070*/ 	.short	0x0000
        /*0072*/ 	.short	0x0000
        /*0074*/ 	.byte	0x00, 0xf5, 0x21, 0x00


	//----- nvinfo : EIATTR_SPARSE_MMA_MASK
	.align		4
.L_69:
        /*0078*/ 	.byte	0x03, 0x50
        /*007a*/ 	.short	0x0000


	//----- nvinfo : EIATTR_MAXREG_COUNT
	.align		4
        /*007c*/ 	.byte	0x03, 0x1b
        /*007e*/ 	.short	0x00ff


	//----- nvinfo : EIATTR_MERCURY_ISA_VERSION
	.align		4
        /*0080*/ 	.byte	0x03, 0x5f
        /*0082*/ 	.short	0x0101


	//----- nvinfo : EIATTR_VRC_CTA_INIT_COUNT
	.align		4
        /*0084*/ 	.byte	0x02, 0x4a
	.zero		1
	.zero		1


	//----- nvinfo : EIATTR_EXIT_INSTR_OFFSETS
	.align		4
        /*0088*/ 	.byte	0x04, 0x1c
        /*008a*/ 	.short	(.L_71 - .L_70)


	//   ....[0]....
.L_70:
        /*008c*/ 	.word	0x00000070


	//   ....[1]....
        /*0090*/ 	.word	0x00000b60


	//   ....[2]....
        /*0094*/ 	.word	0x00001050


	//   ....[3]....
        /*0098*/ 	.word	0x000010f0


	//   ....[4]....
        /*009c*/ 	.word	0x00001750


	//----- nvinfo : EIATTR_CRS_STACK_SIZE
	.align		4
.L_71:
        /*00a0*/ 	.byte	0x04, 0x1e
        /*00a2*/ 	.short	(.L_73 - .L_72)
.L_72:
        /*00a4*/ 	.word	0x00000000


	//----- nvinfo : EIATTR_CBANK_PARAM_SIZE
	.align		4
.L_73:
        /*00a8*/ 	.byte	0x03, 0x19
        /*00aa*/ 	.short	0x002c


	//----- nvinfo : EIATTR_PARAM_CBANK
	.align		4
        /*00ac*/ 	.byte	0x04, 0x0a
        /*00ae*/ 	.short	(.L_75 - .L_74)
	.align		4
.L_74:
        /*00b0*/ 	.word	index@(.nv.constant0._Z20compute_layer_outputPdS_S_S_iii)
        /*00b4*/ 	.short	0x0380
        /*00b6*/ 	.short	0x002c


	//----- nvinfo : EIATTR_SW_WAR
	.align		4
.L_75:
        /*00b8*/ 	.byte	0x04, 0x36
        /*00ba*/ 	.short	(.L_77 - .L_76)
.L_76:
        /*00bc*/ 	.word	0x00000008
.L_77:


//--------------------- .nv.info._Z10batch_normPdS_dddddi --------------------------
	.section	.nv.info._Z10batch_normPdS_dddddi,"",@"SHT_CUDA_INFO"
	.sectionflags	@""
	.align	4


	//----- nvinfo : EIATTR_CUDA_API_VERSION
	.align		4
        /*0000*/ 	.byte	0x04, 0x37
        /*0002*/ 	.short	(.L_79 - .L_78)
.L_78:
        /*0004*/ 	.word	0x00000082


	//----- nvinfo : EIATTR_KPARAM_INFO
	.align		4
.L_79:
        /*0008*/ 	.byte	0x04, 0x17
        /*000a*/ 	.short	(.L_81 - .L_80)
.L_80:
        /*000c*/ 	.word	0x00000000
        /*0010*/ 	.short	0x0007
        /*0012*/ 	.short	0x0038
        /*0014*/ 	.byte	0x00, 0xf0, 0x11, 0x00


	//----- nvinfo : EIATTR_KPARAM_INFO
	.align		4
.L_81:
        /*0018*/ 	.byte	0x04, 0x17
        /*001a*/ 	.short	(.L_83 - .L_82)
.L_82:
        /*001c*/ 	.word	0x00000000
        /*0020*/ 	.short	0x0006
        /*0022*/ 	.short	0x0030
        /*0024*/ 	.byte	0x00, 0xf0, 0x21, 0x00


	//----- nvinfo : EIATTR_KPARAM_INFO
	.align		4
.L_83:
        /*0028*/ 	.byte	0x04, 0x17
        /*002a*/ 	.short	(.L_85 - .L_84)
.L_84:
        /*002c*/ 	.word	0x00000000
        /*0030*/ 	.short	0x0005
        /*0032*/ 	.short	0x0028
        /*0034*/ 	.byte	0x00, 0xf0, 0x21, 0x00


	//----- nvinfo : EIATTR_KPARAM_INFO
	.align		4
.L_85:
        /*0038*/ 	.byte	0x04, 0x17
        /*003a*/ 	.short	(.L_87 - .L_86)
.L_86:
        /*003c*/ 	.word	0x00000000
        /*0040*/ 	.short	0x0004
        /*0042*/ 	.short	0x0020
        /*0044*/ 	.byte	0x00, 0xf0, 0x21, 0x00


	//----- nvinfo : EIATTR_KPARAM_INFO
	.align		4
.L_87:
        /*0048*/ 	.byte	0x04, 0x17
        /*004a*/ 	.short	(.L_89 - .L_88)
.L_88:
        /*004c*/ 	.word	0x00000000
        /*0050*/ 	.short	0x0003
        /*0052*/ 	.short	0x0018
        /*0054*/ 	.byte	0x00, 0xf0, 0x21, 0x00


	//----- nvinfo : EIATTR_KPARAM_INFO
	.align		4
.L_89:
        /*0058*/ 	.byte	0x04, 0x17
        /*005a*/ 	.short	(.L_91 - .L_90)
.L_90:
        /*005c*/ 	.word	0x00000000
        /*0060*/ 	.short	0x0002
        /*0062*/ 	.short	0x0010
        /*0064*/ 	.byte	0x00, 0xf0, 0x21, 0x00


	//----- nvinfo : EIATTR_KPARAM_INFO
	.align		4
.L_91:
        /*0068*/ 	.byte	0x04, 0x17
        /*006a*/ 	.short	(.L_93 - .L_92)
.L_92:
        /*006c*/ 	.word	0x00000000
        /*0070*/ 	.short	0x0001
        /*0072*/ 	.short	0x0008
        /*0074*/ 	.byte	0x00, 0xf5, 0x21, 0x00


	//----- nvinfo : EIATTR_KPARAM_INFO
	.align		4
.L_93:
        /*0078*/ 	.byte	0x04, 0x17
        /*007a*/ 	.short	(.L_95 - .L_94)
.L_94:
        /*007c*/ 	.word	0x00000000
        /*0080*/ 	.short	0x0000
        /*0082*/ 	.short	0x0000
        /*0084*/ 	.byte	0x00, 0xf5, 0x21, 0x00


	//----- nvinfo : EIATTR_SPARSE_MMA_MASK
	.align		4
.L_95:
        /*0088*/ 	.byte	0x03, 0x50
        /*008a*/ 	.short	0x0000


	//----- nvinfo : EIATTR_MAXREG_COUNT
	.align		4
        /*008c*/ 	.byte	0x03, 0x1b
        /*008e*/ 	.short	0x00ff


	//----- nvinfo : EIATTR_MERCURY_ISA_VERSION
	.align		4
        /*0090*/ 	.byte	0x03, 0x5f
        /*0092*/ 	.short	0x0101


	//----- nvinfo : EIATTR_VRC_CTA_INIT_COUNT
	.align		4
        /*0094*/ 	.byte	0x02, 0x4a
	.zero		1
	.zero		1


	//----- nvinfo : EIATTR_EXIT_INSTR_OFFSETS
	.align		4
        /*0098*/ 	.byte	0x04, 0x1c
        /*009a*/ 	.short	(.L_97 - .L_96)


	//   ....[0]....
.L_96:
        /*009c*/ 	.word	0x00000070


	//   ....[1]....
        /*00a0*/ 	.word	0x000003f0


	//----- nvinfo : EIATTR_CRS_STACK_SIZE
	.align		4
.L_97:
        /*00a4*/ 	.byte	0x04, 0x1e
        /*00a6*/ 	.short	(.L_99 - .L_98)
.L_98:
        /*00a8*/ 	.word	0x00000000


	//----- nvinfo : EIATTR_CBANK_PARAM_SIZE
	.align		4
.L_99:
        /*00ac*/ 	.byte	0x03, 0x19
        /*00ae*/ 	.short	0x003c


	//----- nvinfo : EIATTR_PARAM_CBANK
	.align		4
        /*00b0*/ 	.byte	0x04, 0x0a
        /*00b2*/ 	.short	(.L_101 - .L_100)
	.align		4
.L_100:
        /*00b4*/ 	.word	index@(.nv.constant0._Z10batch_normPdS_dddddi)
        /*00b8*/ 	.short	0x0380
        /*00ba*/ 	.short	0x003c


	//----- nvinfo : EIATTR_SW_WAR
	.align		4
.L_101:
        /*00bc*/ 	.byte	0x04, 0x36
        /*00be*/ 	.short	(.L_103 - .L_102)
.L_102:
        /*00c0*/ 	.word	0x00000008
.L_103:


//--------------------- .nv.info._Z16apply_activationPdS_ii --------------------------
	.section	.nv.info._Z16apply_activationPdS_ii,"",@"SHT_CUDA_INFO"
	.sectionflags	@""
	.align	4


	//----- nvinfo : EIATTR_CUDA_API_VERSION
	.align		4
        /*0000*/ 	.byte	0x04, 0x37
        /*0002*/ 	.short	(.L_105 - .L_104)
.L_104:
        /*0004*/ 	.word	0x00000082


	//----- nvinfo : EIATTR_KPARAM_INFO
	.align		4
.L_105:
        /*0008*/ 	.byte	0x04, 0x17
        /*000a*/ 	.short	(.L_107 - .L_106)
.L_106:
        /*000c*/ 	.word	0x00000000
        /*0010*/ 	.short	0x0003
        /*0012*/ 	.short	0x0014
        /*0014*/ 	.byte	0x00, 0xf0, 0x11, 0x00


	//----- nvinfo : EIATTR_KPARAM_INFO
	.align		4
.L_107:
        /*0018*/ 	.byte	0x04, 0x17
        /*001a*/ 	.short	(.L_109 - .L_108)
.L_108:
        /*001c*/ 	.word	0x00000000
        /*0020*/ 	.short	0x0002
        /*0022*/ 	.short	0x0010
        /*0024*/ 	.byte	0x00, 0xf0, 0x11, 0x00


	//----- nvinfo : EIATTR_KPARAM_INFO
	.align		4
.L_109:
        /*0028*/ 	.byte	0x04, 0x17
        /*002a*/ 	.short	(.L_111 - .L_110)
.L_110:
        /*002c*/ 	.word	0x00000000
        /*0030*/ 	.short	0x0001
        /*0032*/ 	.short	0x0008
        /*0034*/ 	.byte	0x00, 0xf5, 0x21, 0x00


	//----- nvinfo : EIATTR_KPARAM_INFO
	.align		4
.L_111:
        /*0038*/ 	.byte	0x04, 0x17
        /*003a*/ 	.short	(.L_113 - .L_112)
.L_112:
        /*003c*/ 	.word	0x00000000
        /*0040*/ 	.short	0x0000
        /*0042*/ 	.short	0x0000
        /*0044*/ 	.byte	0x00, 0xf5, 0x21, 0x00


	//----- nvinfo : EIATTR_SPARSE_MMA_MASK
	.align		4
.L_113:
        /*0048*/ 	.byte	0x03, 0x50
        /*004a*/ 	.short	0x0000


	//----- nvinfo : EIATTR_MAXREG_COUNT
	.align		4
        /*004c*/ 	.byte	0x03, 0x1b
        /*004e*/ 	.short	0x00ff


	//----- nvinfo : EIATTR_MERCURY_ISA_VERSION
	.align		4
        /*0050*/ 	.byte	0x03, 0x5f
        /*0052*/ 	.short	0x0101


	//----- nvinfo : EIATTR_VRC_CTA_INIT_COUNT
	.align		4
        /*0054*/ 	.byte	0x02, 0x4a
	.zero		1
	.zero		1


	//----- nvinfo : EIATTR_EXIT_INSTR_OFFSETS
	.align		4
        /*0058*/ 	.byte	0x04, 0x1c
        /*005a*/ 	.short	(.L_115 - .L_114)


	//   ....[0]....
.L_114:
        /*005c*/ 	.word	0x00000070


	//   ....[1]....
        /*0060*/ 	.word	0x00000110


	//   ....[2]....
        /*0064*/ 	.word	0x00000640


	//   ....[3]....
        /*0068*/ 	.word	0x00000740


	//   ....[4]....
        /*006c*/ 	.word	0x00000df0


	//----- nvinfo : EIATTR_INDIRECT_BRANCH_TARGETS
	.align		4
.L_115:
        /*0070*/ 	.byte	0x04, 0x34
        /*0072*/ 	.short	(.L_117 - .L_116)


	//   ....[0]....
.L_116:
        /*0074*/ 	.word	.L_x_65@srel
        /*0078*/ 	.short	0x0
        /*007a*/ 	.short	0x0
        /*007c*/ 	.word	0x3
        /*0080*/ 	.word	.L_x_66@srel
        /*0084*/ 	.word	.L_x_67@srel
        /*0088*/ 	.word	.L_x_68@srel


	//----- nvinfo : EIATTR_CRS_STACK_SIZE
	.align		4
.L_117:
        /*008c*/ 	.byte	0x04, 0x1e
        /*008e*/ 	.short	(.L_119 - .L_118)
.L_118:
        /*0090*/ 	.word	0x00000000


	//----- nvinfo : EIATTR_CBANK_PARAM_SIZE
	.align		4
.L_119:
        /*0094*/ 	.byte	0x03, 0x19
        /*0096*/ 	.short	0x0018


	//----- nvinfo : EIATTR_PARAM_CBANK
	.align		4
        /*0098*/ 	.byte	0x04, 0x0a
        /*009a*/ 	.short	(.L_121 - .L_120)
	.align		4
.L_120:
        /*009c*/ 	.word	index@(.nv.constant0._Z16apply_activationPdS_ii)
        /*00a0*/ 	.short	0x0380
        /*00a2*/ 	.short	0x0018


	//----- nvinfo : EIATTR_SW_WAR
	.align		4
.L_121:
        /*00a4*/ 	.byte	0x04, 0x36
        /*00a6*/ 	.short	(.L_123 - .L_122)
.L_122:
        /*00a8*/ 	.word	0x00000008
.L_123:


//--------------------- .nv.callgraph             --------------------------
	.section	.nv.callgraph,"",@"SHT_CUDA_CALLGRAPH"
	.align	4
	.sectionentsize	8
	.align		4
        /*0000*/ 	.word	0x00000000
	.align		4
        /*0004*/ 	.word	0xffffffff
	.align		4
        /*0008*/ 	.word	0x00000000
	.align		4
        /*000c*/ 	.word	0xfffffffe
	.align		4
        /*0010*/ 	.word	0x00000000
	.align		4
        /*0014*/ 	.word	0xfffffffd
	.align		4
        /*0018*/ 	.word	0x00000000
	.align		4
        /*001c*/ 	.word	0xfffffffc


//--------------------- .nv.constant2._Z16apply_activationPdS_ii --------------------------
	.section	.nv.constant2._Z16apply_activationPdS_ii,"a",@progbits
	.sectionflags	@""
	.align	4
.nv.constant2._Z16apply_activationPdS_ii:
        /*0000*/ 	.byte	0x50, 0x06, 0x00, 0x00, 0x50, 0x07, 0x00, 0x00, 0x00, 0x01, 0x00, 0x00


//--------------------- .text._Z24compute_batch_norm_statsPdS_S_id --------------------------
	.section	.text._Z24compute_batch_norm_statsPdS_S_id,"ax",@progbits
	.align	128
        .global         _Z24compute_batch_norm_statsPdS_S_id
        .type           _Z24compute_batch_norm_statsPdS_S_id,@function
        .size           _Z24compute_batch_norm_statsPdS_S_id,(.L_x_69 - _Z24compute_batch_norm_statsPdS_S_id)
        .other          _Z24compute_batch_norm_statsPdS_S_id,@"STO_CUDA_ENTRY STV_DEFAULT"
_Z24compute_batch_norm_statsPdS_S_id:
.text._Z24compute_batch_norm_statsPdS_S_id:
[----:B------:R-:W-:Y:S01]  /*0000*/  LDC R1, c[0x0][0x37c] ;  /* 0x0000df00ff017b82 */ /* 0x000fe20000000800 */
[----:B------:R-:W0:Y:S07]  /*0010*/  S2R R0, SR_TID.X ;  /* 0x0000000000007919 */ /* 0x000e2e0000002100 */
[----:B------:R-:W0:Y:S01]  /*0020*/  S2UR UR4, SR_CTAID.X ;  /* 0x00000000000479c3 */ /* 0x000e220000002500 */
[----:B------:R-:W1:Y:S01]  /*0030*/  LDCU UR6, c[0x0][0x398] ;  /* 0x00007300ff0677ac */ /* 0x000e620008000800 */
[----:B------:R-:W-:Y:S01]  /*0040*/  CS2R R4, SRZ ;  /* 0x0000000000047805 */ /* 0x000fe2000001ff00 */
[----:B------:R-:W2:Y:S05]  /*0050*/  LDCU.64 UR8, c[0x0][0x358] ;  /* 0x00006b00ff0877ac */ /* 0x000eaa0008000a00 */
[----:B------:R-:W0:Y:S02]  /*0060*/  LDC R3, c[0x0][0x360] ;  /* 0x0000d800ff037b82 */ /* 0x000e240000000800 */
[----:B0-----:R-:W-:-:S05]  /*0070*/  IMAD R9, R3, UR4, R0 ;  /* 0x0000000403097c24 */ /* 0x001fca000f8e0200 */
[----:B-1----:R-:W-:-:S13]  /*0080*/  ISETP.GE.AND P0, PT, R9, UR6, PT ;  /* 0x0000000609007c0c */ /* 0x002fda000bf06270 */
[----:B------:R-:W0:Y:S02]  /*0090*/  @!P0 LDC.64 R6, c[0x0][0x380] ;  /* 0x0000e000ff068b82 */ /* 0x000e240000000a00 */
[----:B0-----:R-:W-:-:S05]  /*00a0*/  @!P0 IMAD.WIDE R6, R9, 0x8, R6 ;  /* 0x0000000809068825 */ /* 0x001fca00078e0206 */
[----:B--2---:R-:W2:Y:S01]  /*00b0*/  @!P0 LDG.E.64 R4, desc[UR8][R6.64] ;  /* 0x0000000806048981 */ /* 0x004ea2000c1e1b00 */
[----:B------:R-:W0:Y:S01]  /*00c0*/  S2UR UR5, SR_CgaCtaId ;  /* 0x00000000000579c3 */ /* 0x000e220000008800 */
[----:B------:R-:W-:Y:S01]  /*00d0*/  UMOV UR4, 0x400 ;  /* 0x0000040000047882 */ /* 0x000fe20000000000 */
[----:B------:R-:W-:Y:S01]  /*00e0*/  ISETP.NE.AND P0, PT, R0, RZ, PT ;  /* 0x000000ff0000720c */ /* 0x000fe20003f05270 */
[----:B------:R-:W-:Y:S01]  /*00f0*/  BSSY.RECONVERGENT B0, `(.L_x_0) ;  /* 0x0000075000007945 */ /* 0x000fe20003800200 */
[----:B0-----:R-:W-:-:S06]  /*0100*/  ULEA UR4, UR5, UR4, 0x18 ;  /* 0x0000000405047291 */ /* 0x001fcc000f8ec0ff */
[----:B------:R-:W-:-:S05]  /*0110*/  LEA R9, R0, UR4, 0x3 ;  /* 0x0000000400097c11 */ /* 0x000fca000f8e18ff */
[----:B--2---:R0:W-:Y:S01]  /*0120*/  STS.64 [R9], R4 ;  /* 0x0000000409007388 */ /* 0x0041e20000000a00 */
[----:B------:R-:W-:Y:S06]  /*0130*/  BAR.SYNC.DEFER_BLOCKING 0x0 ;  /* 0x0000000000007b1d */ /* 0x000fec0000010000 */
[----:B------:R-:W-:Y:S05]  /*0140*/  @P0 BRA `(.L_x_1) ;  /* 0x0000000400bc0947 */ /* 0x000fea0003800000 */
[----:B------:R-:W-:Y:S01]  /*0150*/  UISETP.GE.AND UP0, UPT, UR6, 0x1, UPT ;  /* 0x000000010600788c */ /* 0x000fe2000bf06270 */
[----:B------:R-:W-:-:S08]  /*0160*/  CS2R R20, SRZ ;  /* 0x0000000000147805 */ /* 0x000fd0000001ff00 */
[----:B------:R-:W-:Y:S05]  /*0170*/  BRA.U !UP0, `(.L_x_2) ;  /* 0x0000000508447547 */ /* 0x000fea000b800000 */
[----:B------:R-:W-:Y:S01]  /*0180*/  VIMNMX.U32 R16, PT, PT, R3, UR6, PT ;  /* 0x0000000603107c48 */ /* 0x000fe2000bfe0000 */
[----:B------:R-:W-:Y:S01]  /*0190*/  IMAD.MOV.U32 R2, RZ, RZ, RZ ;  /* 0x000000ffff027224 */ /* 0x000fe200078e00ff */
[----:B------:R-:W-:Y:S02]  /*01a0*/  CS2R R20, SRZ ;  /* 0x0000000000147805 */ /* 0x000fe4000001ff00 */
[C---:B------:R-:W-:Y:S02]  /*01b0*/  ISETP.GE.U32.AND P0, PT, R16.reuse, 0x10, PT ;  /* 0x000000101000780c */ /* 0x040fe40003f06070 */
[----:B------:R-:W-:-:S04]  /*01c0*/  LOP3.LUT R18, R16, 0xf, RZ, 0xc0, !PT ;  /* 0x0000000f10127812 */ /* 0x000fc800078ec0ff */
[----:B------:R-:W-:-:S07]  /*01d0*/  ISETP.NE.AND P1, PT, R18, RZ, PT ;  /* 0x000000ff1200720c */ /* 0x000fce0003f25270 */
[----:B------:R-:W-:Y:S06]  /*01e0*/  @!P0 BRA `(.L_x_3) ;  /* 0x0000000000848947 */ /* 0x000fec0003800000 */
[C---:B------:R-:W-:Y:S02]  /*01f0*/  LOP3.LUT R17, R16.reuse, 0xfffffff0, RZ, 0xc0, !PT ;  /* 0xfffffff010117812 */ /* 0x040fe400078ec0ff */
[----:B------:R-:W-:Y:S02]  /*0200*/  CS2R R20, SRZ ;  /* 0x0000000000147805 */ /* 0x000fe4000001ff00 */
[----:B------:R-:W-:Y:S01]  /*0210*/  LOP3.LUT R2, R16, 0x7f0, RZ, 0xc0, !PT ;  /* 0x000007f010027812 */ /* 0x000fe200078ec0ff */
[----:B------:R-:W-:Y:S01]  /*0220*/  UIADD3 UR5, UPT, UPT, UR4, 0x40, URZ ;  /* 0x0000004004057890 */ /* 0x000fe2000fffe0ff */
[----:B------:R-:W-:-:S11]  /*0230*/  IMAD.MOV R17, RZ, RZ, -R17 ;  /* 0x000000ffff117224 */ /* 0x000fd600078e0a11 */
.L_x_4:
[----:B0-----:R-:W0:Y:S01]  /*0240*/  LDS.128 R8, [UR5+-0x40] ;  /* 0xffffc005ff087984 */ /* 0x001e220008000c00 */
[----:B------:R-:W-:-:S03]  /*0250*/  VIADD R17, R17, 0x10 ;  /* 0x0000001011117836 */ /* 0x000fc60000000000 */
[----:B------:R-:W1:Y:S02]  /*0260*/  LDS.128 R4, [UR5+-0x30] ;  /* 0xffffd005ff047984 */ /* 0x000e640008000c00 */
[----:B------:R-:W-:Y:S02]  /*0270*/  ISETP.NE.AND P0, PT, R17, RZ, PT ;  /* 0x000000ff1100720c */ /* 0x000fe40003f05270 */
[----:B------:R-:W2:Y:S01]  /*0280*/  LDS.128 R12, [UR5+-0x20] ;  /* 0xffffe005ff0c7984 */ /* 0x000ea20008000c00 */
[----:B0-----:R-:W-:-:S08]  /*0290*/  DADD R8, R8, R20 ;  /* 0x0000000008087229 */ /* 0x001fd00000000014 */
[----:B------:R-:W-:Y:S02]  /*02a0*/  DADD R20, R10, R8 ;  /* 0x000000000a147229 */ /* 0x000fe40000000008 */
[----:B------:R-:W0:Y:S06]  /*02b0*/  LDS.128 R8, [UR5+-0x10] ;  /* 0xfffff005ff087984 */ /* 0x000e2c0008000c00 */
[----:B-1----:R-:W-:-:S08]  /*02c0*/  DADD R4, R20, R4 ;  /* 0x0000000014047229 */ /* 0x002fd00000000004 */
[----:B------:R-:W-:Y:S02]  /*02d0*/  DADD R20, R6, R4 ;  /* 0x0000000006147229 */ /* 0x000fe40000000004 */
[----:B------:R-:W1:Y:S06]  /*02e0*/  LDS.128 R4, [UR5] ;  /* 0x00000005ff047984 */ /* 0x000e6c0008000c00 */
[----:B--2---:R-:W-:-:S08]  /*02f0*/  DADD R12, R20, R12 ;  /* 0x00000000140c7229 */ /* 0x004fd0000000000c */
[----:B------:R-:W-:Y:S02]  /*0300*/  DADD R20, R14, R12 ;  /* 0x000000000e147229 */ /* 0x000fe4000000000c */
[----:B------:R-:W2:Y:S06]  /*0310*/  LDS.128 R12, [UR5+0x10] ;  /* 0x00001005ff0c7984 */ /* 0x000eac0008000c00 */
[----:B0-----:R-:W-:-:S08]  /*0320*/  DADD R8, R20, R8 ;  /* 0x0000000014087229 */ /* 0x001fd00000000008 */
[----:B------:R-:W-:Y:S02]  /*0330*/  DADD R20, R10, R8 ;  /* 0x000000000a147229 */ /* 0x000fe40000000008 */
[----:B------:R-:W0:Y:S06]  /*0340*/  LDS.128 R8, [UR5+0x20] ;  /* 0x00002005ff087984 */ /* 0x000e2c0008000c00 */
[----:B-1----:R-:W-:-:S08]  /*0350*/  DADD R4, R20, R4 ;  /* 0x0000000014047229 */ /* 0x002fd00000000004 */
[----:B------:R-:W-:Y:S02]  /*0360*/  DADD R20, R6, R4 ;  /* 0x0000000006147229 */ /* 0x000fe40000000004 */
[----:B------:R-:W1:Y:S01]  /*0370*/  LDS.128 R4, [UR5+0x30] ;  /* 0x00003005ff047984 */ /* 0x000e620008000c00 */
[----:B------:R-:W-:-:S05]  /*0380*/  UIADD3 UR5, UPT, UPT, UR5, 0x80, URZ ;  /* 0x0000008005057890 */ /* 0x000fca000fffe0ff */
[----:B--2---:R-:W-:-:S08]  /*0390*/  DADD R12, R20, R12 ;  /* 0x00000000140c7229 */ /* 0x004fd0000000000c */
[----:B------:R-:W-:-:S08]  /*03a0*/  DADD R12, R14, R12 ;  /* 0x000000000e0c7229 */ /* 0x000fd0000000000c */
[----:B0-----:R-:W-:-:S08]  /*03b0*/  DADD R8, R12, R8 ;  /* 0x000000000c087229 */ /* 0x001fd00000000008 */
[----:B------:R-:W-:-:S08]  /*03c0*/  DADD R8, R10, R8 ;  /* 0x000000000a087229 */ /* 0x000fd00000000008 */
[----:B-1----:R-:W-:-:S08]  /*03d0*/  DADD R4, R8, R4 ;  /* 0x0000000008047229 */ /* 0x002fd00000000004 */
[----:B------:R-:W-:Y:S01]  /*03e0*/  DADD R20, R6, R4 ;  /* 0x0000000006147229 */ /* 0x000fe20000000004 */
[----:B------:R-:W-:Y:S10]  /*03f0*/  @P0 BRA `(.L_x_4) ;  /* 0xfffffffc00900947 */ /* 0x000ff4000383ffff */
.L_x_3:
[----:B------:R-:W-:Y:S05]  /*0400*/  @!P1 BRA `(.L_x_2) ;  /* 0x0000000000a09947 */ /* 0x000fea0003800000 */
[----:B------:R-:W-:Y:S02]  /*0410*/  ISETP.GE.U32.AND P0, PT, R18, 0x8, PT ;  /* 0x000000081200780c */ /* 0x000fe40003f06070 */
[----:B------:R-:W-:-:S04]  /*0420*/  LOP3.LUT R17, R16, 0x7, RZ, 0xc0, !PT ;  /* 0x0000000710117812 */ /* 0x000fc800078ec0ff */
[----:B------:R-:W-:-:S07]  /*0430*/  ISETP.NE.AND P1, PT, R17, RZ, PT ;  /* 0x000000ff1100720c */ /* 0x000fce0003f25270 */
[----:B------:R-:W-:Y:S06]  /*0440*/  @!P0 BRA `(.L_x_5) ;  /* 0x0000000000388947 */ /* 0x000fec0003800000 */
[C---:B------:R-:W-:Y:S01]  /*0450*/  LEA R22, R2.reuse, UR4, 0x3 ;  /* 0x0000000402167c11 */ /* 0x040fe2000f8e18ff */
[----:B------:R-:W-:-:S04]  /*0460*/  VIADD R2, R2, 0x8 ;  /* 0x0000000802027836 */ /* 0x000fc80000000000 */
[----:B------:R-:W1:Y:S04]  /*0470*/  LDS.128 R12, [R22] ;  /* 0x00000000160c7984 */ /* 0x000e680000000c00 */
[----:B0-----:R-:W0:Y:S04]  /*0480*/  LDS.128 R8, [R22+0x10] ;  /* 0x0000100016087984 */ /* 0x001e280000000c00 */
[----:B------:R-:W2:Y:S01]  /*0490*/  LDS.128 R4, [R22+0x20] ;  /* 0x0000200016047984 */ /* 0x000ea20000000c00 */
[----:B-1----:R-:W-:-:S08]  /*04a0*/  DADD R12, R20, R12 ;  /* 0x00000000140c7229 */ /* 0x002fd0000000000c */
[----:B------:R-:W-:Y:S02]  /*04b0*/  DADD R18, R12, R14 ;  /* 0x000000000c127229 */ /* 0x000fe4000000000e */
[----:B------:R-:W1:Y:S06]  /*04c0*/  LDS.128 R12, [R22+0x30] ;  /* 0x00003000160c7984 */ /* 0x000e6c0000000c00 */
[----:B0-----:R-:W-:-:S08]  /*04d0*/  DADD R8, R18, R8 ;  /* 0x0000000012087229 */ /* 0x001fd00000000008 */
[----:B------:R-:W-:-:S08]  /*04e0*/  DADD R8, R8, R10 ;  /* 0x0000000008087229 */ /* 0x000fd0000000000a */
[----:B--2---:R-:W-:-:S08]  /*04f0*/  DADD R4, R8, R4 ;  /* 0x0000000008047229 */ /* 0x004fd00000000004 */
[----:B------:R-:W-:-:S08]  /*0500*/  DADD R4, R4, R6 ;  /* 0x0000000004047229 */ /* 0x000fd00000000006 */
[----:B-1----:R-:W-:-:S08]  /*0510*/  DADD R4, R4, R12 ;  /* 0x0000000004047229 */ /* 0x002fd0000000000c */
[----:B------:R-:W-:-:S11]  /*0520*/  DADD R20, R4, R14 ;  /* 0x0000000004147229 */ /* 0x000fd6000000000e */
.L_x_5:
[----:B------:R-:W-:Y:S05]  /*0530*/  @!P1 BRA `(.L_x_2) ;  /* 0x0000000000549947 */ /* 0x000fea0003800000 */
[----:B------:R-:W-:Y:S02]  /*0540*/  ISETP.GE.U32.AND P0, PT, R17, 0x4, PT ;  /* 0x000000041100780c */ /* 0x000fe40003f06070 */
[----:B------:R-:W-:-:S04]  /*0550*/  LOP3.LUT R16, R16, 0x3, RZ, 0xc0, !PT ;  /* 0x0000000310107812 */ /* 0x000fc800078ec0ff */
[----:B------:R-:W-:-:S07]  /*0560*/  ISETP.NE.AND P1, PT, R16, RZ, PT ;  /* 0x000000ff1000720c */ /* 0x000fce0003f25270 */
[----:B------:R-:W-:Y:S06]  /*0570*/  @!P0 BRA `(.L_x_6) ;  /* 0x0000000000208947 */ /* 0x000fec0003800000 */
[C---:B------:R-:W-:Y:S01]  /*0580*/  LEA R12, R2.reuse, UR4, 0x3 ;  /* 0x00000004020c7c11 */ /* 0x040fe2000f8e18ff */
[----:B------:R-:W-:-:S04]  /*0590*/  VIADD R2, R2, 0x4 ;  /* 0x0000000402027836 */ /* 0x000fc80000000000 */
[----:B0-----:R-:W0:Y:S04]  /*05a0*/  LDS.128 R8, [R12] ;  /* 0x000000000c087984 */ /* 0x001e280000000c00 */
[----:B------:R-:W1:Y:S01]  /*05b0*/  LDS.128 R4, [R12+0x10] ;  /* 0x000010000c047984 */ /* 0x000e620000000c00 */
[----:B0-----:R-:W-:-:S08]  /*05c0*/  DADD R8, R20, R8 ;  /* 0x0000000014087229 */ /* 0x001fd00000000008 */
[----:B------:R-:W-:-:S08]  /*05d0*/  DADD R8, R8, R10 ;  /* 0x0000000008087229 */ /* 0x000fd0000000000a */
[----:B-1----:R-:W-:-:S08]  /*05e0*/  DADD R4, R8, R4 ;  /* 0x0000000008047229 */ /* 0x002fd00000000004 */
[----:B------:R-:W-:-:S11]  /*05f0*/  DADD R20, R4, R6 ;  /* 0x0000000004147229 */ /* 0x000fd60000000006 */
.L_x_6:
[----:B------:R-:W-:Y:S05]  /*0600*/  @!P1 BRA `(.L_x_2) ;  /* 0x0000000000209947 */ /* 0x000fea0003800000 */
[----:B------:R-:W-:Y:S01]  /*0610*/  LEA R2, R2, UR4, 0x3 ;  /* 0x0000000402027c11 */ /* 0x000fe2000f8e18ff */
[----:B------:R-:W-:-:S07]  /*0620*/  IMAD.MOV R16, RZ, RZ, -R16 ;  /* 0x000000ffff107224 */ /* 0x000fce00078e0a10 */
.L_x_7:
[----:B0-----:R0:W1:Y:S01]  /*0630*/  LDS.64 R4, [R2] ;  /* 0x0000000002047984 */ /* 0x0010620000000a00 */
[----:B------:R-:W-:-:S05]  /*0640*/  VIADD R16, R16, 0x1 ;  /* 0x0000000110107836 */ /* 0x000fca0000000000 */
[----:B------:R-:W-:Y:S01]  /*0650*/  ISETP.NE.AND P0, PT, R16, RZ, PT ;  /* 0x000000ff1000720c */ /* 0x000fe20003f05270 */
[----:B0-----:R-:W-:Y:S01]  /*0660*/  VIADD R2, R2, 0x8 ;  /* 0x0000000802027836 */ /* 0x001fe20000000000 */
[----:B-1----:R-:W-:-:S11]  /*0670*/  DADD R20, R4, R20 ;  /* 0x0000000004147229 */ /* 0x002fd60000000014 */
[----:B------:R-:W-:Y:S05]  /*0680*/  @P0 BRA `(.L_x_7) ;  /* 0xfffffffc00e80947 */ /* 0x000fea000383ffff */
.L_x_2:
[----:B0-----:R-:W-:Y:S01]  /*0690*/  CS2R R4, SRZ ;  /* 0x0000000000047805 */ /* 0x001fe2000001ff00 */
[----:B------:R-:W-:Y:S06]  /*06a0*/  BRA.U !UP0, `(.L_x_8) ;  /* 0x00000001085c7547 */ /* 0x000fec000b800000 */
[----:B------:R-:W0:Y:S01]  /*06b0*/  I2F.F64.U32 R6, UR6 ;  /* 0x0000000600067d12 */ /* 0x000e220008201800 */
[----:B------:R-:W-:Y:S01]  /*06c0*/  IMAD.MOV.U32 R4, RZ, RZ, 0x1 ;  /* 0x00000001ff047424 */ /* 0x000fe200078e00ff */
[----:B------:R-:W-:-:S06]  /*06d0*/  FSETP.GEU.AND P1, PT, |R21|, 6.5827683646048100446e-37, PT ;  /* 0x036000001500780b */ /* 0x000fcc0003f2e200 */
[----:B0-----:R-:W0:Y:S02]  /*06e0*/  MUFU.RCP64H R5, R7 ;  /* 0x0000000700057308 */ /* 0x001e240000001800 */
[----:B0-----:R-:W-:-:S08]  /*06f0*/  DFMA R8, -R6, R4, 1 ;  /* 0x3ff000000608742b */ /* 0x001fd00000000104 */
[----:B------:R-:W-:-:S08]  /*0700*/  DFMA R8, R8, R8, R8 ;  /* 0x000000080808722b */ /* 0x000fd00000000008 */
[----:B------:R-:W-:-:S08]  /*0710*/  DFMA R8, R4, R8, R4 ;  /* 0x000000080408722b */ /* 0x000fd00000000004 */
[----:B------:R-:W-:-:S08]  /*0720*/  DFMA R4, -R6, R8, 1 ;  /* 0x3ff000000604742b */ /* 0x000fd00000000108 */
[----:B------:R-:W-:-:S08]  /*0730*/  DFMA R4, R8, R4, R8 ;  /* 0x000000040804722b */ /* 0x000fd00000000008 */
[----:B------:R-:W-:-:S08]  /*0740*/  DMUL R8, R4, R20 ;  /* 0x0000001404087228 */ /* 0x000fd00000000000 */
[----:B------:R-:W-:-:S08]  /*0750*/  DFMA R10, -R6, R8, R20 ;  /* 0x00000008060a722b */ /* 0x000fd00000000114 */
[----:B------:R-:W-:-:S10]  /*0760*/  DFMA R4, R4, R10, R8 ;  /* 0x0000000a0404722b */ /* 0x000fd40000000008 */
[----:B------:R-:W-:-:S05]  /*0770*/  FFMA R2, RZ, R7, R5 ;  /* 0x00000007ff027223 */ /* 0x000fca0000000005 */
[----:B------:R-:W-:-:S13]  /*0780*/  FSETP.GT.AND P0, PT, |R2|, 1.469367938527859385e-39, PT ;  /* 0x001000000200780b */ /* 0x000fda0003f04200 */
[----:B------:R-:W-:Y:S05]  /*0790*/  @P0 BRA P1, `(.L_x_8) ;  /* 0x0000000000200947 */ /* 0x000fea0000800000 */
[----:B------:R-:W-:Y:S01]  /*07a0*/  IMAD.MOV.U32 R10, RZ, RZ, R20 ;  /* 0x000000ffff0a7224 */ /* 0x000fe200078e0014 */
[----:B------:R-:W-:Y:S01]  /*07b0*/  MOV R2, 0x800 ;  /* 0x0000080000027802 */ /* 0x000fe20000000f00 */
[----:B------:R-:W-:Y:S02]  /*07c0*/  IMAD.MOV.U32 R11, RZ, RZ, R21 ;  /* 0x000000ffff0b7224 */ /* 0x000fe400078e0015 */
[----:B------:R-:W-:Y:S02]  /*07d0*/  IMAD.MOV.U32 R4, RZ, RZ, R6 ;  /* 0x000000ffff047224 */ /* 0x000fe400078e0006 */
[----:B------:R-:W-:-:S07]  /*07e0*/  IMAD.MOV.U32 R9, RZ, RZ, R7 ;  /* 0x000000ffff097224 */ /* 0x000fce00078e0007 */
[----:B------:R-:W-:Y:S05]  /*07f0*/  CALL.REL.NOINC `($__internal_0_$__cuda_sm20_div_rn_f64_full) ;  /* 0x0000000400c47944 */ /* 0x000fea0003c00000 */
[----:B------:R-:W-:Y:S02]  /*0800*/  IMAD.MOV.U32 R4, RZ, RZ, R12 ;  /* 0x000000ffff047224 */ /* 0x000fe400078e000c */
[----:B------:R-:W-:-:S07]  /*0810*/  IMAD.MOV.U32 R5, RZ, RZ, R13 ;  /* 0x000000ffff057224 */ /* 0x000fce00078e000d */
.L_x_8:
[----:B------:R-:W0:Y:S02]  /*0820*/  LDC.64 R6, c[0x0][0x388] ;  /* 0x0000e200ff067b82 */ /* 0x000e240000000a00 */
[----:B0-----:R1:W-:Y:S02]  /*0830*/  STG.E.64 desc[UR8][R6.64], R4 ;  /* 0x0000000406007986 */ /* 0x0013e4000c101b08 */
.L_x_1:
[----:B------:R-:W-:Y:S05]  /*0840*/  BSYNC.RECONVERGENT B0 ;  /* 0x0000000000007941 */ /* 0x000fea0003800200 */
.L_x_0:
[----:B------:R-:W-:Y:S01]  /*0850*/  BAR.SYNC.DEFER_BLOCKING 0x0 ;  /* 0x0000000000007b1d */ /* 0x000fe20000010000 */
[----:B------:R-:W-:-:S13]  /*0860*/  ISETP.NE.AND P0, PT, R0, RZ, PT ;  /* 0x000000ff0000720c */ /* 0x000fda0003f05270 */
[----:B------:R-:W-:Y:S05]  /*0870*/  @P0 EXIT ;  /* 0x000000000000094d */ /* 0x000fea0003800000 */
[----:B------:R-:W2:Y:S01]  /*0880*/  LDCU UR5, c[0x0][0x398] ;  /* 0x00007300ff0577ac */ /* 0x000ea20008000800 */
[----:B------:R-:W-:Y:S01]  /*0890*/  CS2R R18, SRZ ;  /* 0x0000000000127805 */ /* 0x000fe2000001ff00 */
[----:B--2---:R-:W-:-:S09]  /*08a0*/  UISETP.GE.AND UP0, UPT, UR5, 0x1, UPT ;  /* 0x000000010500788c */ /* 0x004fd2000bf06270 */
[----:B------:R-:W-:Y:S05]  /*08b0*/  BRA.U !UP0, `(.L_x_9) ;  /* 0x00000005081c7547 */ /* 0x000fea000b800000 */
[----:B------:R-:W2:Y:S02]  /*08c0*/  LDC.64 R16, c[0x0][0x388] ;  /* 0x0000e200ff107b82 */ /* 0x000ea40000000a00 */
[----:B--2---:R-:W5:Y:S01]  /*08d0*/  LDG.E.64 R16, desc[UR8][R16.64] ;  /* 0x0000000810107981 */ /* 0x004f62000c1e1b00 */
        /* <DEDUP_REMOVED lines=12> */
.L_x_11:
[----:B------:R-:W2:Y:S01]  /*09a0*/  LDS.128 R12, [UR6+-0x20] ;  /* 0xffffe006ff0c7984 */ /* 0x000ea20008000c00 */
[----:B------:R-:W-:-:S03]  /*09b0*/  VIADD R2, R2, 0x8 ;  /* 0x0000000802027836 */ /* 0x000fc60000000000 */
[----:B01----:R-:W0:Y:S02]  /*09c0*/  LDS.128 R4, [UR6+-0x10] ;  /* 0xfffff006ff047984 */ /* 0x003e240008000c00 */
[----:B------:R-:W-:Y:S02]  /*09d0*/  ISETP.NE.AND P0, PT, R2, RZ, PT ;  /* 0x000000ff0200720c */ /* 0x000fe40003f05270 */
[----:B------:R-:W1:Y:S01]  /*09e0*/  LDS.128 R8, [UR6] ;  /* 0x00000006ff087984 */ /* 0x000e620008000c00 */
[C---:B--2--5:R-:W-:Y:S02]  /*09f0*/  DADD R12, -R16.reuse, R12 ;  /* 0x00000000100c7229 */ /* 0x064fe4000000010c */
[C---:B------:R-:W-:Y:S02]  /*0a00*/  DADD R22, -R16.reuse, R14 ;  /* 0x0000000010167229 */ /* 0x040fe4000000010e */
[C---:B0-----:R-:W-:Y:S02]  /*0a10*/  DADD R4, -R16.reuse, R4 ;  /* 0x0000000010047229 */ /* 0x041fe40000000104 */
[----:B------:R-:W-:-:S02]  /*0a20*/  DADD R6, -R16, R6 ;  /* 0x0000000010067229 */ /* 0x000fc40000000106 */
[----:B------:R-:W-:Y:S02]  /*0a30*/  DFMA R18, R12, R12, R18 ;  /* 0x0000000c0c12722b */ /* 0x000fe40000000012 */
[----:B------:R-:W0:Y:S01]  /*0a40*/  LDS.128 R12, [UR6+0x10] ;  /* 0x00001006ff0c7984 */ /* 0x000e220008000c00 */
[C---:B-1----:R-:W-:Y:S01]  /*0a50*/  DADD R8, -R16.reuse, R8 ;  /* 0x0000000010087229 */ /* 0x042fe20000000108 */
[----:B------:R-:W-:Y:S01]  /*0a60*/  UIADD3 UR6, UPT, UPT, UR6, 0x40, URZ ;  /* 0x0000004006067890 */ /* 0x000fe2000fffe0ff */
[----:B------:R-:W-:-:S03]  /*0a70*/  DADD R10, -R16, R10 ;  /* 0x00000000100a7229 */ /* 0x000fc6000000010a */
[----:B------:R-:W-:-:S08]  /*0a80*/  DFMA R18, R22, R22, R18 ;  /* 0x000000161612722b */ /* 0x000fd00000000012 */
[----:B------:R-:W-:-:S08]  /*0a90*/  DFMA R18, R4, R4, R18 ;  /* 0x000000040412722b */ /* 0x000fd00000000012 */
[----:B------:R-:W-:-:S08]  /*0aa0*/  DFMA R18, R6, R6, R18 ;  /* 0x000000060612722b */ /* 0x000fd00000000012 */
[----:B------:R-:W-:-:S08]  /*0ab0*/  DFMA R18, R8, R8, R18 ;  /* 0x000000080812722b */ /* 0x000fd00000000012 */
[----:B------:R-:W-:Y:S02]  /*0ac0*/  DFMA R18, R10, R10, R18 ;  /* 0x0000000a0a12722b */ /* 0x000fe40000000012 */
[C---:B0-----:R-:W-:Y:S02]  /*0ad0*/  DADD R12, -R16.reuse, R12 ;  /* 0x00000000100c7229 */ /* 0x041fe4000000010c */
[----:B------:R-:W-:-:S06]  /*0ae0*/  DADD R14, -R16, R14 ;  /* 0x00000000100e7229 */ /* 0x000fcc000000010e */
[----:B------:R-:W-:-:S08]  /*0af0*/  DFMA R18, R12, R12, R18 ;  /* 0x0000000c0c12722b */ /* 0x000fd00000000012 */
[----:B------:R-:W-:Y:S01]  /*0b00*/  DFMA R18, R14, R14, R18 ;  /* 0x0000000e0e12722b */ /* 0x000fe20000000012 */
[----:B------:R-:W-:Y:S10]  /*0b10*/  @P0 BRA `(.L_x_11) ;  /* 0xfffffffc00a00947 */ /* 0x000ff4000383ffff */
.L_x_10:
        /* <DEDUP_REMOVED lines=8> */
[----:B-1----:R-:W1:Y:S01]  /*0ba0*/  LDS.128 R4, [R12+0x10] ;  /* 0x000010000c047984 */ /* 0x002e620000000c00 */
[C---:B0----5:R-:W-:Y:S02]  /*0bb0*/  DADD R8, -R16.reuse, R8 ;  /* 0x0000000010087229 */ /* 0x061fe40000000108 */
[C---:B------:R-:W-:Y:S02]  /*0bc0*/  DADD R10, -R16.reuse, R10 ;  /* 0x00000000100a7229 */ /* 0x040fe4000000010a */
[C---:B-1----:R-:W-:Y:S02]  /*0bd0*/  DADD R4, -R16.reuse, R4 ;  /* 0x0000000010047229 */ /* 0x042fe40000000104 */
[----:B------:R-:W-:-:S02]  /*0be0*/  DADD R6, -R16, R6 ;  /* 0x0000000010067229 */ /* 0x000fc40000000106 */
[----:B------:R-:W-:-:S08]  /*0bf0*/  DFMA R8, R8, R8, R18 ;  /* 0x000000080808722b */ /* 0x000fd00000000012 */
[----:B------:R-:W-:-:S08]  /*0c00*/  DFMA R8, R10, R10, R8 ;  /* 0x0000000a0a08722b */ /* 0x000fd00000000008 */
[----:B------:R-:W-:-:S08]  /*0c10*/  DFMA R8, R4, R4, R8 ;  /* 0x000000040408722b */ /* 0x000fd00000000008 */
[----:B------:R-:W-:-:S11]  /*0c20*/  DFMA R18, R6, R6, R8 ;  /* 0x000000060612722b */ /* 0x000fd60000000008 */
.L_x_12:
[----:B------:R-:W-:Y:S05]  /*0c30*/  @!P1 BRA `(.L_x_9) ;  /* 0x00000000003c9947 */ /* 0x000fea0003800000 */
[----:B------:R-:W-:Y:S02]  /*0c40*/  ISETP.NE.AND P0, PT, R2, 0x1, PT ;  /* 0x000000010200780c */ /* 0x000fe40003f05270 */
[----:B------:R-:W-:-:S04]  /*0c50*/  LOP3.LUT R3, R3, 0x1, RZ, 0xc0, !PT ;  /* 0x0000000103037812 */ /* 0x000fc800078ec0ff */
[----:B------:R-:W-:-:S07]  /*0c60*/  ISETP.NE.U32.AND P1, PT, R3, 0x1, PT ;  /* 0x000000010300780c */ /* 0x000fce0003f25070 */
[----:B------:R-:W-:Y:S06]  /*0c70*/  @!P0 BRA `(.L_x_13) ;  /* 0x00000000001c8947 */ /* 0x000fec0003800000 */
[C---:B------:R-:W-:Y:S01]  /*0c80*/  LEA R2, R0.reuse, UR4, 0x3 ;  /* 0x0000000400027c11 */ /* 0x040fe2000f8e18ff */
[----:B------:R-:W-:-:S04]  /*0c90*/  VIADD R0, R0, 0x2 ;  /* 0x0000000200007836 */ /* 0x000fc80000000000 */
[----:B01----:R-:W0:Y:S02]  /*0ca0*/  LDS.128 R4, [R2] ;  /* 0x0000000002047984 */ /* 0x003e240000000c00 */
[C---:B0----5:R-:W-:Y:S02]  /*0cb0*/  DADD R4, -R16.reuse, R4 ;  /* 0x0000000010047229 */ /* 0x061fe40000000104 */
[----:B------:R-:W-:-:S06]  /*0cc0*/  DADD R6, -R16, R6 ;  /* 0x0000000010067229 */ /* 0x000fcc0000000106 */
[----:B------:R-:W-:-:S08]  /*0cd0*/  DFMA R18, R4, R4, R18 ;  /* 0x000000040412722b */ /* 0x000fd00000000012 */
[----:B------:R-:W-:-:S11]  /*0ce0*/  DFMA R18, R6, R6, R18 ;  /* 0x000000060612722b */ /* 0x000fd60000000012 */
.L_x_13:
[----:B------:R-:W-:-:S05]  /*0cf0*/  @!P1 LEA R0, R0, UR4, 0x3 ;  /* 0x0000000400009c11 */ /* 0x000fca000f8e18ff */
[----:B------:R-:W2:Y:S02]  /*0d00*/  @!P1 LDS.64 R2, [R0] ;  /* 0x0000000000029984 */ /* 0x000ea40000000a00 */
[----:B--2--5:R-:W-:-:S08]  /*0d10*/  @!P1 DADD R2, -R16, R2 ;  /* 0x0000000010029229 */ /* 0x024fd00000000102 */
[----:B------:R-:W-:-:S11]  /*0d20*/  @!P1 DFMA R18, R2, R2, R18 ;  /* 0x000000020212922b */ /* 0x000fd60000000012 */
.L_x_9:
[----:B------:R-:W-:Y:S01]  /*0d30*/  UISETP.GE.AND UP0, UPT, UR5, 0x2, UPT ;  /* 0x000000020500788c */ /* 0x000fe2000bf06270 */
[----:B------:R-:W-:Y:S02]  /*0d40*/  IMAD.MOV.U32 R2, RZ, RZ, 0x0 ;  /* 0x00000000ff027424 */ /* 0x000fe400078e00ff */
[----:B------:R-:W-:-:S06]  /*0d50*/  IMAD.MOV.U32 R3, RZ, RZ, 0x3ff00000 ;  /* 0x3ff00000ff037424 */ /* 0x000fcc00078e00ff */
[----:B------:R-:W-:Y:S05]  /*0d60*/  BRA.U !UP0, `(.L_x_14) ;  /* 0x00000001085c7547 */ /* 0x000fea000b800000 */
[----:B------:R-:W-:Y:S01]  /*0d70*/  UIADD3 UR4, UPT, UPT, UR5, -0x1, URZ ;  /* 0xffffffff05047890 */ /* 0x000fe2000fffe0ff */
[----:B------:R-:W-:Y:S01]  /*0d80*/  IMAD.MOV.U32 R2, RZ, RZ, 0x1 ;  /* 0x00000001ff027424 */ /* 0x000fe200078e00ff */
[----:B------:R-:W-:-:S07]  /*0d90*/  FSETP.GEU.AND P1, PT, |R19|, 6.5827683646048100446e-37, PT ;  /* 0x036000001300780b */ /* 0x000fce0003f2e200 */
[----:B01----:R-:W0:Y:S08]  /*0da0*/  I2F.F64.U32 R4, UR4 ;  /* 0x0000000400047d12 */ /* 0x003e300008201800 */
        /* <DEDUP_REMOVED lines=15> */
[----:B------:R-:W-:-:S07]  /*0ea0*/  IMAD.MOV.U32 R9, RZ, RZ, R5 ;  /* 0x000000ffff097224 */ /* 0x000fce00078e0005 */
[----:B-----5:R-:W-:Y:S05]  /*0eb0*/  CALL.REL.NOINC `($__internal_0_$__cuda_sm20_div_rn_f64_full) ;  /* 0x0000000000147944 */ /* 0x020fea0003c00000 */
[----:B------:R-:W-:Y:S02]  /*0ec0*/  IMAD.MOV.U32 R2, RZ, RZ, R12 ;  /* 0x000000ffff027224 */ /* 0x000fe400078e000c */
[----:B------:R-:W-:-:S07]  /*0ed0*/  IMAD.MOV.U32 R3, RZ, RZ, R13 ;  /* 0x000000ffff037224 */ /* 0x000fce00078e000d */
.L_x_14:
[----:B01----:R-:W0:Y:S02]  /*0ee0*/  LDC.64 R4, c[0x0][0x390] ;  /* 0x0000e400ff047b82 */ /* 0x003e240000000a00 */
[----:B0-----:R-:W-:Y:S01]  /*0ef0*/  STG.E.64 desc[UR8][R4.64], R2 ;  /* 0x0000000204007986 */ /* 0x001fe2000c101b08 */
[----:B------:R-:W-:Y:S05]  /*0f00*/  EXIT ;  /* 0x000000000000794d */ /* 0x000fea0003800000 */
        .weak           $__internal_0_$__cuda_sm20_div_rn_f64_full
        .type           $__internal_0_$__cuda_sm20_div_rn_f64_full,@function
        .size           $__internal_0_$__cuda_sm20_div_rn_f64_full,(.L_x_69 - $__internal_0_$__cuda_sm20_div_rn_f64_full)
$__internal_0_$__cuda_sm20_div_rn_f64_full:
[C---:B------:R-:W-:Y:S01]  /*0f10*/  FSETP.GEU.AND P0, PT, |R9|.reuse, 1.469367938527859385e-39, PT ;  /* 0x001000000900780b */ /* 0x040fe20003f0e200 */
[--C-:B------:R-:W-:Y:S01]  /*0f20*/  IMAD.MOV.U32 R8, RZ, RZ, R4.reuse ;  /* 0x000000ffff087224 */ /* 0x100fe200078e0004 */
[----:B------:R-:W-:Y:S01]  /*0f30*/  LOP3.LUT R6, R9, 0x800fffff, RZ, 0xc0, !PT ;  /* 0x800fffff09067812 */ /* 0x000fe200078ec0ff */
[----:B------:R-:W-:Y:S01]  /*0f40*/  IMAD.MOV.U32 R16, RZ, RZ, 0x1 ;  /* 0x00000001ff107424 */ /* 0x000fe200078e00ff */
[C---:B------:R-:W-:Y:S01]  /*0f50*/  FSETP.GEU.AND P2, PT, |R11|.reuse, 1.469367938527859385e-39, PT ;  /* 0x001000000b00780b */ /* 0x040fe20003f4e200 */
[----:B------:R-:W-:Y:S01]  /*0f60*/  BSSY.RECONVERGENT B1, `(.L_x_15) ;  /* 0x0000054000017945 */ /* 0x000fe20003800200 */
[----:B------:R-:W-:Y:S01]  /*0f70*/  LOP3.LUT R7, R6, 0x3ff00000, RZ, 0xfc, !PT ;  /* 0x3ff0000006077812 */ /* 0x000fe200078efcff */
[----:B------:R-:W-:Y:S01]  /*0f80*/  IMAD.MOV.U32 R6, RZ, RZ, R4 ;  /* 0x000000ffff067224 */ /* 0x000fe200078e0004 */
[----:B------:R-:W-:Y:S02]  /*0f90*/  LOP3.LUT R12, R11, 0x7ff00000, RZ, 0xc0, !PT ;  /* 0x7ff000000b0c7812 */ /* 0x000fe400078ec0ff */
[----:B------:R-:W-:-:S03]  /*0fa0*/  LOP3.LUT R15, R9, 0x7ff00000, RZ, 0xc0, !PT ;  /* 0x7ff00000090f7812 */ /* 0x000fc600078ec0ff */
[----:B------:R-:W-:Y:S01]  /*0fb0*/  @!P0 DMUL R6, R8, 8.98846567431157953865e+307 ;  /* 0x7fe0000008068828 */ /* 0x000fe20000000000 */
[----:B------:R-:W-:-:S03]  /*0fc0*/  ISETP.GE.U32.AND P1, PT, R12, R15, PT ;  /* 0x0000000f0c00720c */ /* 0x000fc60003f26070 */
[----:B------:R-:W-:Y:S01]  /*0fd0*/  @!P2 LOP3.LUT R13, R9, 0x7ff00000, RZ, 0xc0, !PT ;  /* 0x7ff00000090da812 */ /* 0x000fe200078ec0ff */
[----:B------:R-:W-:Y:S01]  /*0fe0*/  @!P2 IMAD.MOV.U32 R18, RZ, RZ, RZ ;  /* 0x000000ffff12a224 */ /* 0x000fe200078e00ff */
[----:B------:R-:W0:Y:S02]  /*0ff0*/  MUFU.RCP64H R17, R7 ;  /* 0x0000000700117308 */ /* 0x000e240000001800 */
[----:B------:R-:W-:Y:S01]  /*1000*/  @!P2 ISETP.GE.U32.AND P3, PT, R12, R13, PT ;  /* 0x0000000d0c00a20c */ /* 0x000fe20003f66070 */
[----:B------:R-:W-:-:S05]  /*1010*/  IMAD.MOV.U32 R13, RZ, RZ, 0x1ca00000 ;  /* 0x1ca00000ff0d7424 */ /* 0x000fca00078e00ff */
[----:B------:R-:W-:-:S04]  /*1020*/  @!P2 SEL R19, R13, 0x63400000, !P3 ;  /* 0x634000000d13a807 */ /* 0x000fc80005800000 */
[----:B------:R-:W-:-:S04]  /*1030*/  @!P2 LOP3.LUT R19, R19, 0x80000000, R11, 0xf8, !PT ;  /* 0x800000001313a812 */ /* 0x000fc800078ef80b */
[----:B------:R-:W-:Y:S01]  /*1040*/  @!P2 LOP3.LUT R19, R19, 0x100000, RZ, 0xfc, !PT ;  /* 0x001000001313a812 */ /* 0x000fe200078efcff */
[----:B0-----:R-:W-:-:S08]  /*1050*/  DFMA R4, R16, -R6, 1 ;  /* 0x3ff000001004742b */ /* 0x001fd00000000806 */
[----:B------:R-:W-:-:S08]  /*1060*/  DFMA R4, R4, R4, R4 ;  /* 0x000000040404722b */ /* 0x000fd00000000004 */
[----:B------:R-:W-:Y:S01]  /*1070*/  DFMA R16, R16, R4, R16 ;  /* 0x000000041010722b */ /* 0x000fe20000000010 */
[----:B------:R-:W-:Y:S01]  /*1080*/  SEL R5, R13, 0x63400000, !P1 ;  /* 0x634000000d057807 */ /* 0x000fe20004800000 */
[----:B------:R-:W-:-:S03]  /*1090*/  IMAD.MOV.U32 R4, RZ, RZ, R10 ;  /* 0x000000ffff047224 */ /* 0x000fc600078e000a */
[----:B------:R-:W-:-:S03]  /*10a0*/  LOP3.LUT R5, R5, 0x800fffff, R11, 0xf8, !PT ;  /* 0x800fffff05057812 */ /* 0x000fc600078ef80b */
[----:B------:R-:W-:-:S03]  /*10b0*/  DFMA R20, R16, -R6, 1 ;  /* 0x3ff000001014742b */ /* 0x000fc60000000806 */
[----:B------:R-:W-:-:S05]  /*10c0*/  @!P2 DFMA R4, R4, 2, -R18 ;  /* 0x400000000404a82b */ /* 0x000fca0000000812 */
[----:B------:R-:W-:Y:S01]  /*10d0*/  DFMA R16, R16, R20, R16 ;  /* 0x000000141010722b */ /* 0x000fe20000000010 */
[----:B------:R-:W-:Y:S02]  /*10e0*/  IMAD.MOV.U32 R21, RZ, RZ, R12 ;  /* 0x000000ffff157224 */ /* 0x000fe400078e000c */
[----:B------:R-:W-:Y:S01]  /*10f0*/  IMAD.MOV.U32 R20, RZ, RZ, R15 ;  /* 0x000000ffff147224 */ /* 0x000fe200078e000f */
[----:B------:R-:W-:Y:S02]  /*1100*/  @!P0 LOP3.LUT R20, R7, 0x7ff00000, RZ, 0xc0, !PT ;  /* 0x7ff0000007148812 */ /* 0x000fe400078ec0ff */
[----:B------:R-:W-:Y:S02]  /*1110*/  @!P2 LOP3.LUT R21, R5, 0x7ff00000, RZ, 0xc0, !PT ;  /* 0x7ff000000515a812 */ /* 0x000fe400078ec0ff */
[----:B------:R-:W-:Y:S01]  /*1120*/  DMUL R18, R16, R4 ;  /* 0x0000000410127228 */ /* 0x000fe20000000000 */
[----:B------:R-:W-:Y:S02]  /*1130*/  VIADD R23, R20, 0xffffffff ;  /* 0xffffffff14177836 */ /* 0x000fe40000000000 */
[----:B------:R-:W-:-:S05]  /*1140*/  VIADD R22, R21, 0xffffffff ;  /* 0xffffffff15167836 */ /* 0x000fca0000000000 */
[----:B------:R-:W-:Y:S01]  /*1150*/  DFMA R14, R18, -R6, R4 ;  /* 0x80000006120e722b */ /* 0x000fe20000000004 */
[----:B------:R-:W-:-:S04]  /*1160*/  ISETP.GT.U32.AND P0, PT, R22, 0x7feffffe, PT ;  /* 0x7feffffe1600780c */ /* 0x000fc80003f04070 */
[----:B------:R-:W-:-:S03]  /*1170*/  ISETP.GT.U32.OR P0, PT, R23, 0x7feffffe, P0 ;  /* 0x7feffffe1700780c */ /* 0x000fc60000704470 */
[----:B------:R-:W-:-:S10]  /*1180*/  DFMA R14, R16, R14, R18 ;  /* 0x0000000e100e722b */ /* 0x000fd40000000012 */
[----:B------:R-:W-:Y:S05]  /*1190*/  @P0 BRA `(.L_x_16) ;  /* 0x00000000006c0947 */ /* 0x000fea0003800000 */
[----:B------:R-:W-:-:S04]  /*11a0*/  LOP3.LUT R11, R9, 0x7ff00000, RZ, 0xc0, !PT ;  /* 0x7ff00000090b7812 */ /* 0x000fc800078ec0ff */
[CC--:B------:R-:W-:Y:S02]  /*11b0*/  VIADDMNMX R10, R12.reuse, -R11.reuse, 0xb9600000, !PT ;  /* 0xb96000000c0a7446 */ /* 0x0c0fe4000780090b */
[----:B------:R-:W-:Y:S02]  /*11c0*/  ISETP.GE.U32.AND P0, PT, R12, R11, PT ;  /* 0x0000000b0c00720c */ /* 0x000fe40003f06070 */
[----:B------:R-:W-:Y:S02]  /*11d0*/  VIMNMX R10, PT, PT, R10, 0x46a00000, PT ;  /* 0x46a000000a0a7848 */ /* 0x000fe40003fe0100 */
[----:B------:R-:W-:-:S05]  /*11e0*/  SEL R13, R13, 0x63400000, !P0 ;  /* 0x634000000d0d7807 */ /* 0x000fca0004000000 */
[----:B------:R-:W-:Y:S02]  /*11f0*/  IMAD.IADD R16, R10, 0x1, -R13 ;  /* 0x000000010a107824 */ /* 0x000fe400078e0a0d */
[----:B------:R-:W-:Y:S02]  /*1200*/  IMAD.MOV.U32 R10, RZ, RZ, RZ ;  /* 0x000000ffff0a7224 */ /* 0x000fe400078e00ff */
[----:B------:R-:W-:-:S06]  /*1210*/  VIADD R11, R16, 0x7fe00000 ;  /* 0x7fe00000100b7836 */ /* 0x000fcc0000000000 */
[----:B------:R-:W-:-:S10]  /*1220*/  DMUL R12, R14, R10 ;  /* 0x0000000a0e0c7228 */ /* 0x000fd40000000000 */
[----:B------:R-:W-:-:S13]  /*1230*/  FSETP.GTU.AND P0, PT, |R13|, 1.469367938527859385e-39, PT ;  /* 0x001000000d00780b */ /* 0x000fda0003f0c200 */
[----:B------:R-:W-:Y:S05]  /*1240*/  @P0 BRA `(.L_x_17) ;  /* 0x0000000000940947 */ /* 0x000fea0003800000 */
[----:B------:R-:W-:Y:S01]  /*1250*/  DFMA R4, R14, -R6, R4 ;  /* 0x800000060e04722b */ /* 0x000fe20000000004 */
[----:B------:R-:W-:-:S09]  /*1260*/  IMAD.MOV.U32 R10, RZ, RZ, RZ ;  /* 0x000000ffff0a7224 */ /* 0x000fd200078e00ff */
[C---:B------:R-:W-:Y:S02]  /*1270*/  FSETP.NEU.AND P0, PT, R5.reuse, RZ, PT ;  /* 0x000000ff0500720b */ /* 0x040fe40003f0d000 */
[----:B------:R-:W-:-:S04]  /*1280*/  LOP3.LUT R9, R5, 0x80000000, R9, 0x48, !PT ;  /* 0x8000000005097812 */ /* 0x000fc800078e4809 */
[----:B------:R-:W-:-:S07]  /*1290*/  LOP3.LUT R11, R9, R11, RZ, 0xfc, !PT ;  /* 0x0000000b090b7212 */ /* 0x000fce00078efcff */
[----:B------:R-:W-:Y:S05]  /*12a0*/  @!P0 BRA `(.L_x_17) ;  /* 0x00000000007c8947 */ /* 0x000fea0003800000 */
[----:B------:R-:W-:Y:S01]  /*12b0*/  IMAD.MOV R5, RZ, RZ, -R16 ;  /* 0x000000ffff057224 */ /* 0x000fe200078e0a10 */
[----:B------:R-:W-:Y:S01]  /*12c0*/  DMUL.RP R10, R14, R10 ;  /* 0x0000000a0e0a7228 */ /* 0x000fe20000008000 */
[----:B------:R-:W-:-:S06]  /*12d0*/  IMAD.MOV.U32 R4, RZ, RZ, RZ ;  /* 0x000000ffff047224 */ /* 0x000fcc00078e00ff */
[----:B------:R-:W-:-:S03]  /*12e0*/  DFMA R4, R12, -R4, R14 ;  /* 0x800000040c04722b */ /* 0x000fc6000000000e */
[----:B------:R-:W-:-:S03]  /*12f0*/  LOP3.LUT R9, R11, R9, RZ, 0x3c, !PT ;  /* 0x000000090b097212 */ /* 0x000fc600078e3cff */
[----:B------:R-:W-:-:S04]  /*1300*/  IADD3 R4, PT, PT, -R16, -0x43300000, RZ ;  /* 0xbcd0000010047810 */ /* 0x000fc80007ffe1ff */
[----:B------:R-:W-:-:S04]  /*1310*/  FSETP.NEU.AND P0, PT, |R5|, R4, PT ;  /* 0x000000040500720b */ /* 0x000fc80003f0d200 */
[----:B------:R-:W-:Y:S02]  /*1320*/  FSEL R12, R10, R12, !P0 ;  /* 0x0000000c0a0c7208 */ /* 0x000fe40004000000 */
[----:B------:R-:W-:Y:S01]  /*1330*/  FSEL R13, R9, R13, !P0 ;  /* 0x0000000d090d7208 */ /* 0x000fe20004000000 */
[----:B------:R-:W-:Y:S06]  /*1340*/  BRA `(.L_x_17) ;  /* 0x0000000000547947 */ /* 0x000fec0003800000 */
.L_x_16:
[----:B------:R-:W-:-:S14]  /*1350*/  DSETP.NAN.AND P0, PT, R10, R10, PT ;  /* 0x0000000a0a00722a */ /* 0x000fdc0003f08000 */
[----:B------:R-:W-:Y:S05]  /*1360*/  @P0 BRA `(.L_x_18) ;  /* 0x0000000000440947 */ /* 0x000fea0003800000 */
[----:B------:R-:W-:-:S14]  /*1370*/  DSETP.NAN.AND P0, PT, R8, R8, PT ;  /* 0x000000080800722a */ /* 0x000fdc0003f08000 */
[----:B------:R-:W-:Y:S05]  /*1380*/  @P0 BRA `(.L_x_19) ;  /* 0x0000000000300947 */ /* 0x000fea0003800000 */
[----:B------:R-:W-:Y:S01]  /*1390*/  ISETP.NE.AND P0, PT, R21, R20, PT ;  /* 0x000000141500720c */ /* 0x000fe20003f05270 */
[----:B------:R-:W-:Y:S02]  /*13a0*/  IMAD.MOV.U32 R12, RZ, RZ, 0x0 ;  /* 0x00000000ff0c7424 */ /* 0x000fe400078e00ff */
[----:B------:R-:W-:-:S10]  /*13b0*/  IMAD.MOV.U32 R13, RZ, RZ, -0x80000 ;  /* 0xfff80000ff0d7424 */ /* 0x000fd400078e00ff */
[----:B------:R-:W-:Y:S05]  /*13c0*/  @!P0 BRA `(.L_x_17) ;  /* 0x0000000000348947 */ /* 0x000fea0003800000 */
[----:B------:R-:W-:Y:S02]  /*13d0*/  ISETP.NE.AND P0, PT, R21, 0x7ff00000, PT ;  /* 0x7ff000001500780c */ /* 0x000fe40003f05270 */
[----:B------:R-:W-:Y:S02]  /*13e0*/  LOP3.LUT R13, R11, 0x80000000, R9, 0x48, !PT ;  /* 0x800000000b0d7812 */ /* 0x000fe400078e4809 */
[----:B------:R-:W-:-:S13]  /*13f0*/  ISETP.EQ.OR P0, PT, R20, RZ, !P0 ;  /* 0x000000ff1400720c */ /* 0x000fda0004702670 */
[----:B------:R-:W-:Y:S01]  /*1400*/  @P0 LOP3.LUT R4, R13, 0x7ff00000, RZ, 0xfc, !PT ;  /* 0x7ff000000d040812 */ /* 0x000fe200078efcff */
[----:B------:R-:W-:Y:S02]  /*1410*/  @!P0 IMAD.MOV.U32 R12, RZ, RZ, RZ ;  /* 0x000000ffff0c8224 */ /* 0x000fe400078e00ff */
[----:B------:R-:W-:Y:S02]  /*1420*/  @P0 IMAD.MOV.U32 R12, RZ, RZ, RZ ;  /* 0x000000ffff0c0224 */ /* 0x000fe400078e00ff */
[----:B------:R-:W-:Y:S01]  /*1430*/  @P0 IMAD.MOV.U32 R13, RZ, RZ, R4 ;  /* 0x000000ffff0d0224 */ /* 0x000fe200078e0004 */
[----:B------:R-:W-:Y:S06]  /*1440*/  BRA `(.L_x_17) ;  /* 0x0000000000147947 */ /* 0x000fec0003800000 */
.L_x_19:
[----:B------:R-:W-:Y:S01]  /*1450*/  LOP3.LUT R13, R9, 0x80000, RZ, 0xfc, !PT ;  /* 0x00080000090d7812 */ /* 0x000fe200078efcff */
[----:B------:R-:W-:Y:S01]  /*1460*/  IMAD.MOV.U32 R12, RZ, RZ, R8 ;  /* 0x000000ffff0c7224 */ /* 0x000fe200078e0008 */
[----:B------:R-:W-:Y:S06]  /*1470*/  BRA `(.L_x_17) ;  /* 0x0000000000087947 */ /* 0x000fec0003800000 */
.L_x_18:
[----:B------:R-:W-:Y:S01]  /*1480*/  LOP3.LUT R13, R11, 0x80000, RZ, 0xfc, !PT ;  /* 0x000800000b0d7812 */ /* 0x000fe200078efcff */
[----:B------:R-:W-:-:S07]  /*1490*/  IMAD.MOV.U32 R12, RZ, RZ, R10 ;  /* 0x000000ffff0c7224 */ /* 0x000fce00078e000a */
.L_x_17:
[----:B------:R-:W-:Y:S05]  /*14a0*/  BSYNC.RECONVERGENT B1 ;  /* 0x0000000000017941 */ /* 0x000fea0003800200 */
.L_x_15:
[----:B------:R-:W-:Y:S02]  /*14b0*/  IMAD.MOV.U32 R4, RZ, RZ, R2 ;  /* 0x000000ffff047224 */ /* 0x000fe400078e0002 */
[----:B------:R-:W-:-:S04]  /*14c0*/  IMAD.MOV.U32 R5, RZ, RZ, 0x0 ;  /* 0x00000000ff057424 */ /* 0x000fc800078e00ff */
[----:B------:R-:W-:Y:S05]  /*14d0*/  RET.REL.NODEC R4 `(_Z24compute_batch_norm_statsPdS_S_id) ;  /* 0xffffffe804c87950 */ /* 0x000fea0003c3ffff */
.L_x_20:
[----:B------:R-:W-:-:S00]  /*14e0*/  BRA `(.L_x_20) ;  /* 0xfffffffc00fc7947 */ /* 0x000fc0000383ffff */
[----:B------:R-:W-:-:S00]  /*14f0*/  NOP ;  /* 0x0000000000007918 */ /* 0x000fc00000000000 */
        /* <DEDUP_REMOVED lines=8> */
.L_x_69:


//--------------------- .text._Z20compute_layer_outputPdS_S_S_iii --------------------------
	.section	.text._Z20compute_layer_outputPdS_S_S_iii,"ax",@progbits
	.align	128
        .global         _Z20compute_layer_outputPdS_S_S_iii
        .type           _Z20compute_layer_outputPdS_S_S_iii,@function
        .size           _Z20compute_layer_outputPdS_S_S_iii,(.L_x_70 - _Z20compute_layer_outputPdS_S_S_iii)
        .other          _Z20compute_layer_outputPdS_S_S_iii,@"STO_CUDA_ENTRY STV_DEFAULT"
_Z20compute_layer_outputPdS_S_S_iii:
.text._Z20compute_layer_outputPdS_S_S_iii:
[----:B------:R-:W-:Y:S01]  /*0000*/  LDC R1, c[0x0][0x37c] ;  /* 0x0000df00ff017b82 */ /* 0x000fe20000000800 */
[----:B------:R-:W0:Y:S07]  /*0010*/  S2R R3, SR_TID.X ;  /* 0x0000000000037919 */ /* 0x000e2e0000002100 */
[----:B------:R-:W0:Y:S01]  /*0020*/  S2UR UR4, SR_CTAID.X ;  /* 0x00000000000479c3 */ /* 0x000e220000002500 */
[----:B------:R-:W1:Y:S07]  /*0030*/  LDCU UR5, c[0x0][0x3a0] ;  /* 0x00007400ff0577ac */ /* 0x000e6e0008000800 */
[----:B------:R-:W0:Y:S02]  /*0040*/  LDC R0, c[0x0][0x360] ;  /* 0x0000d800ff007b82 */ /* 0x000e240000000800 */
[----:B0-----:R-:W-:-:S05]  /*0050*/  IMAD R0, R0, UR4, R3 ;  /* 0x0000000400007c24 */ /* 0x001fca000f8e0203 */
[----:B-1----:R-:W-:-:S13]  /*0060*/  ISETP.GE.AND P0, PT, R0, UR5, PT ;  /* 0x0000000500007c0c */ /* 0x002fda000bf06270 */
[----:B------:R-:W-:Y:S05]  /*0070*/  @P0 EXIT ;  /* 0x000000000000094d */ /* 0x000fea0003800000 */
[----:B------:R-:W0:Y:S01]  /*0080*/  LDCU UR8, c[0x0][0x3a4] ;  /* 0x00007480ff0877ac */ /* 0x000e220008000800 */
[----:B------:R-:W-:Y:S01]  /*0090*/  CS2R R24, SRZ ;  /* 0x0000000000187805 */ /* 0x000fe2000001ff00 */
[----:B------:R-:W1:Y:S01]  /*00a0*/  LDCU.64 UR10, c[0x0][0x358] ;  /* 0x00006b00ff0a77ac */ /* 0x000e620008000a00 */
[----:B0-----:R-:W-:-:S09]  /*00b0*/  UISETP.GE.AND UP0, UPT, UR8, 0x1, UPT ;  /* 0x000000010800788c */ /* 0x001fd2000bf06270 */
[----:B-1----:R-:W-:Y:S05]  /*00c0*/  BRA.U !UP0, `(.L_x_21) ;  /* 0x0000000908707547 */ /* 0x002fea000b800000 */
[----:B------:R-:W-:Y:S02]  /*00d0*/  UISETP.GE.U32.AND UP1, UPT, UR8, 0x10, UPT ;  /* 0x000000100800788c */ /* 0x000fe4000bf26070 */
[----:B------:R-:W-:Y:S01]  /*00e0*/  IMAD R2, R0, UR8, RZ ;  /* 0x0000000800027c24 */ /* 0x000fe2000f8e02ff */
[----:B------:R-:W-:Y:S01]  /*00f0*/  ULOP3.LUT UR9, UR8, 0xf, URZ, 0xc0, !UPT ;  /* 0x0000000f08097892 */ /* 0x000fe2000f8ec0ff */
[----:B------:R-:W-:Y:S01]  /*0100*/  IMAD.MOV.U32 R3, RZ, RZ, RZ ;  /* 0x000000ffff037224 */ /* 0x000fe200078e00ff */
[----:B------:R-:W-:Y:S02]  /*0110*/  CS2R R24, SRZ ;  /* 0x0000000000187805 */ /* 0x000fe4000001ff00 */
[----:B------:R-:W-:Y:S02]  /*0120*/  UISETP.NE.AND UP0, UPT, UR9, URZ, UPT ;  /* 0x000000ff0900728c */ /* 0x000fe4000bf05270 */
[----:B------:R-:W-:Y:S09]  /*0130*/  BRA.U !UP1, `(.L_x_22) ;  /* 0x00000005091c7547 */ /* 0x000ff2000b800000 */
[----:B------:R-:W0:Y:S01]  /*0140*/  LDCU.128 UR12, c[0x0][0x380] ;  /* 0x00007000ff0c77ac */ /* 0x000e220008000c00 */
[----:B------:R-:W-:Y:S01]  /*0150*/  IMAD.MOV.U32 R26, RZ, RZ, R2 ;  /* 0x000000ffff1a7224 */ /* 0x000fe200078e0002 */
[----:B------:R-:W-:Y:S01]  /*0160*/  CS2R R24, SRZ ;  /* 0x0000000000187805 */ /* 0x000fe2000001ff00 */
[----:B------:R-:W-:-:S06]  /*0170*/  ULOP3.LUT UR16, UR8, 0x7ffffff0, URZ, 0xc0, !UPT ;  /* 0x7ffffff008107892 */ /* 0x000fcc000f8ec0ff */
[----:B------:R-:W-:Y:S01]  /*0180*/  MOV R3, UR16 ;  /* 0x0000001000037c02 */ /* 0x000fe20008000f00 */
[----:B0-----:R-:W-:Y:S02]  /*0190*/  UIADD3 UR4, UP2, UPT, UR14, 0x40, URZ ;  /* 0x000000400e047890 */ /* 0x001fe4000ff5e0ff */
[----:B------:R-:W-:Y:S02]  /*01a0*/  UIADD3 UR6, UP1, UPT, UR12, 0x40, URZ ;  /* 0x000000400c067890 */ /* 0x000fe4000ff3e0ff */
[----:B------:R-:W-:Y:S02]  /*01b0*/  UIADD3.X UR5, UPT, UPT, URZ, UR15, URZ, UP2, !UPT ;  /* 0x0000000fff057290 */ /* 0x000fe400097fe4ff */
[----:B------:R-:W-:Y:S01]  /*01c0*/  IMAD.U32 R10, RZ, RZ, UR4 ;  /* 0x00000004ff0a7e24 */ /* 0x000fe2000f8e00ff */
[----:B------:R-:W-:Y:S02]  /*01d0*/  UIADD3 UR12, UPT, UPT, -UR16, URZ, URZ ;  /* 0x000000ff100c7290 */ /* 0x000fe4000fffe1ff */
[----:B------:R-:W-:Y:S01]  /*01e0*/  UIADD3.X UR7, UPT, UPT, URZ, UR13, URZ, UP1, !UPT ;  /* 0x0000000dff077290 */ /* 0x000fe20008ffe4ff */
[----:B------:R-:W-:-:S11]  /*01f0*/  IMAD.U32 R11, RZ, RZ, UR5 ;  /* 0x00000005ff0b7e24 */ /* 0x000fd6000f8e00ff */
.L_x_23:
[----:B------:R-:W-:Y:S01]  /*0200*/  MOV R4, UR6 ;  /* 0x0000000600047c02 */ /* 0x000fe20008000f00 */
[----:B------:R-:W-:Y:S01]  /*0210*/  IMAD.U32 R5, RZ, RZ, UR7 ;  /* 0x00000007ff057e24 */ /* 0x000fe2000f8e00ff */
[----:B------:R-:W-:Y:S01]  /*0220*/  MOV R7, R11 ;  /* 0x0000000b00077202 */ /* 0x000fe20000000f00 */
[----:B------:R-:W-:Y:S02]  /*0230*/  IMAD.MOV.U32 R6, RZ, RZ, R10 ;  /* 0x000000ffff067224 */ /* 0x000fe400078e000a */
[----:B------:R-:W-:-:S03]  /*0240*/  IMAD.WIDE R4, R26, 0x8, R4 ;  /* 0x000000081a047825 */ /* 0x000fc600078e0204 */
[----:B------:R-:W2:Y:S04]  /*0250*/  LDG.E.64 R22, desc[UR10][R6.64+-0x40] ;  /* 0xffffc00a06167981 */ /* 0x000ea8000c1e1b00 */
[----:B------:R-:W2:Y:S04]  /*0260*/  LDG.E.64 R12, desc[UR10][R4.64+-0x40] ;  /* 0xffffc00a040c7981 */ /* 0x000ea8000c1e1b00 */
[----:B------:R-:W3:Y:S04]  /*0270*/  LDG.E.64 R20, desc[UR10][R6.64+-0x38] ;  /* 0xffffc80a06147981 */ /* 0x000ee8000c1e1b00 */
[----:B------:R-:W3:Y:S04]  /*0280*/  LDG.E.64 R16, desc[UR10][R4.64+-0x38] ;  /* 0xffffc80a04107981 */ /* 0x000ee8000c1e1b00 */
[----:B------:R-:W4:Y:S04]  /*0290*/  LDG.E.64 R14, desc[UR10][R6.64+-0x30] ;  /* 0xffffd00a060e7981 */ /* 0x000f28000c1e1b00 */
[----:B------:R-:W4:Y:S04]  /*02a0*/  LDG.E.64 R10, desc[UR10][R4.64+-0x30] ;  /* 0xffffd00a040a7981 */ /* 0x000f28000c1e1b00 */
[----:B------:R-:W5:Y:S04]  /*02b0*/  LDG.E.64 R18, desc[UR10][R6.64+-0x28] ;  /* 0xffffd80a06127981 */ /* 0x000f68000c1e1b00 */
[----:B------:R-:W5:Y:S01]  /*02c0*/  LDG.E.64 R8, desc[UR10][R4.64+-0x28] ;  /* 0xffffd80a04087981 */ /* 0x000f62000c1e1b00 */
[----:B--2---:R-:W-:-:S03]  /*02d0*/  DFMA R22, R12, R22, R24 ;  /* 0x000000160c16722b */ /* 0x004fc60000000018 */
[----:B------:R-:W2:Y:S04]  /*02e0*/  LDG.E.64 R24, desc[UR10][R6.64+-0x20] ;  /* 0xffffe00a06187981 */ /* 0x000ea8000c1e1b00 */
[----:B------:R-:W2:Y:S01]  /*02f0*/  LDG.E.64 R12, desc[UR10][R4.64+-0x20] ;  /* 0xffffe00a040c7981 */ /* 0x000ea2000c1e1b00 */
[----:B---3--:R-:W-:-:S03]  /*0300*/  DFMA R20, R16, R20, R22 ;  /* 0x000000141014722b */ /* 0x008fc60000000016 */
[----:B------:R-:W3:Y:S04]  /*0310*/  LDG.E.64 R22, desc[UR10][R6.64+-0x18] ;  /* 0xffffe80a06167981 */ /* 0x000ee8000c1e1b00 */
[----:B------:R-:W3:Y:S01]  /*0320*/  LDG.E.64 R16, desc[UR10][R4.64+-0x18] ;  /* 0xffffe80a04107981 */ /* 0x000ee2000c1e1b00 */
[----:B----4-:R-:W-:-:S03]  /*0330*/  DFMA R14, R10, R14, R20 ;  /* 0x0000000e0a0e722b */ /* 0x010fc60000000014 */
[----:B------:R-:W4:Y:S04]  /*0340*/  LDG.E.64 R10, desc[UR10][R6.64+-0x10] ;  /* 0xfffff00a060a7981 */ /* 0x000f28000c1e1b00 */
[----:B------:R-:W4:Y:S01]  /*0350*/  LDG.E.64 R20, desc[UR10][R4.64+-0x10] ;  /* 0xfffff00a04147981 */ /* 0x000f22000c1e1b00 */
[----:B-----5:R-:W-:-:S03]  /*0360*/  DFMA R18, R8, R18, R14 ;  /* 0x000000120812722b */ /* 0x020fc6000000000e */
        /* <DEDUP_REMOVED lines=26> */
[----:B------:R-:W-:Y:S01]  /*0510*/  UIADD3 UR12, UPT, UPT, UR12, 0x10, URZ ;  /* 0x000000100c0c7890 */ /* 0x000fe2000fffe0ff */
[----:B------:R-:W-:-:S03]  /*0520*/  VIADD R26, R26, 0x10 ;  /* 0x000000101a1a7836 */ /* 0x000fc60000000000 */
[----:B------:R-:W-:Y:S01]  /*0530*/  UISETP.NE.AND UP1, UPT, UR12, URZ, UPT ;  /* 0x000000ff0c00728c */ /* 0x000fe2000bf25270 */
[----:B--2---:R-:W-:-:S08]  /*0540*/  DFMA R10, R14, R12, R10 ;  /* 0x0000000c0e0a722b */ /* 0x004fd0000000000a */
[----:B---3--:R-:W-:-:S08]  /*0550*/  DFMA R10, R18, R16, R10 ;  /* 0x00000010120a722b */ /* 0x008fd0000000000a */
[----:B----4-:R-:W-:Y:S01]  /*0560*/  DFMA R24, R24, R22, R10 ;  /* 0x000000161818722b */ /* 0x010fe2000000000a */
[----:B------:R-:W-:-:S05]  /*0570*/  IADD3 R10, P0, PT, R6, 0x80, RZ ;  /* 0x00000080060a7810 */ /* 0x000fca0007f1e0ff */
[----:B------:R-:W-:Y:S02]  /*0580*/  IMAD.X R11, RZ, RZ, R7, P0 ;  /* 0x000000ffff0b7224 */ /* 0x000fe400000e0607 */
[----:B-----5:R-:W-:Y:S01]  /*0590*/  DFMA R24, R20, R8, R24 ;  /* 0x000000081418722b */ /* 0x020fe20000000018 */
[----:B------:R-:W-:Y:S10]  /*05a0*/  BRA.U UP1, `(.L_x_23) ;  /* 0xfffffffd01147547 */ /* 0x000ff4000b83ffff */
.L_x_22:
[----:B------:R-:W-:Y:S05]  /*05b0*/  BRA.U !UP0, `(.L_x_21) ;  /* 0x0000000508347547 */ /* 0x000fea000b800000 */
[----:B------:R-:W-:Y:S02]  /*05c0*/  UISETP.GE.U32.AND UP0, UPT, UR9, 0x8, UPT ;  /* 0x000000080900788c */ /* 0x000fe4000bf06070 */
[----:B------:R-:W-:-:S04]  /*05d0*/  ULOP3.LUT UR5, UR8, 0x7, URZ, 0xc0, !UPT ;  /* 0x0000000708057892 */ /* 0x000fc8000f8ec0ff */
[----:B------:R-:W-:-:S03]  /*05e0*/  UISETP.NE.AND UP1, UPT, UR5, URZ, UPT ;  /* 0x000000ff0500728c */ /* 0x000fc6000bf25270 */
[----:B------:R-:W-:Y:S08]  /*05f0*/  BRA.U !UP0, `(.L_x_24) ;  /* 0x0000000108787547 */ /* 0x000ff0000b800000 */
[----:B------:R-:W0:Y:S01]  /*0600*/  LDC.64 R10, c[0x0][0x380] ;  /* 0x0000e000ff0a7b82 */ /* 0x000e220000000a00 */
[----:B------:R-:W-:-:S07]  /*0610*/  IADD3 R7, PT, PT, R2, R3, RZ ;  /* 0x0000000302077210 */ /* 0x000fce0007ffe0ff */
[----:B------:R-:W1:Y:S01]  /*0620*/  LDC.64 R4, c[0x0][0x388] ;  /* 0x0000e200ff047b82 */ /* 0x000e620000000a00 */
[----:B0-----:R-:W-:-:S05]  /*0630*/  IMAD.WIDE R10, R7, 0x8, R10 ;  /* 0x00000008070a7825 */ /* 0x001fca00078e020a */
[----:B------:R-:W2:Y:S01]  /*0640*/  LDG.E.64 R12, desc[UR10][R10.64] ;  /* 0x0000000a0a0c7981 */ /* 0x000ea2000c1e1b00 */
[----:B-1----:R-:W-:-:S03]  /*0650*/  IMAD.WIDE.U32 R4, R3, 0x8, R4 ;  /* 0x0000000803047825 */ /* 0x002fc600078e0004 */
[----:B------:R-:W3:Y:S04]  /*0660*/  LDG.E.64 R16, desc[UR10][R10.64+0x8] ;  /* 0x0000080a0a107981 */ /* 0x000ee8000c1e1b00 */
[----:B------:R-:W2:Y:S04]  /*0670*/  LDG.E.64 R14, desc[UR10][R4.64] ;  /* 0x0000000a040e7981 */ /* 0x000ea8000c1e1b00 */
[----:B------:R-:W3:Y:S04]  /*0680*/  LDG.E.64 R18, desc[UR10][R4.64+0x8] ;  /* 0x0000080a04127981 */ /* 0x000ee8000c1e1b00 */
[----:B------:R-:W4:Y:S04]  /*0690*/  LDG.E.64 R20, desc[UR10][R10.64+0x10] ;  /* 0x0000100a0a147981 */ /* 0x000f28000c1e1b00 */
[----:B------:R-:W4:Y:S04]  /*06a0*/  LDG.E.64 R22, desc[UR10][R4.64+0x10] ;  /* 0x0000100a04167981 */ /* 0x000f28000c1e1b00 */
[----:B------:R-:W5:Y:S04]  /*06b0*/  LDG.E.64 R6, desc[UR10][R10.64+0x18] ;  /* 0x0000180a0a067981 */ /* 0x000f68000c1e1b00 */
[----:B------:R-:W5:Y:S04]  /*06c0*/  LDG.E.64 R8, desc[UR10][R4.64+0x18] ;  /* 0x0000180a04087981 */ /* 0x000f68000c1e1b00 */
        /* <DEDUP_REMOVED lines=11> */
[----:B-----5:R-:W-:Y:S01]  /*0780*/  DFMA R6, R6, R8, R20 ;  /* 0x000000080606722b */ /* 0x020fe20000000014 */
[----:B------:R-:W-:-:S07]  /*0790*/  VIADD R3, R3, 0x8 ;  /* 0x0000000803037836 */ /* 0x000fce0000000000 */
[----:B--2---:R-:W-:-:S08]  /*07a0*/  DFMA R6, R12, R14, R6 ;  /* 0x0000000e0c06722b */ /* 0x004fd00000000006 */
[----:B---3--:R-:W-:-:S08]  /*07b0*/  DFMA R6, R16, R18, R6 ;  /* 0x000000121006722b */ /* 0x008fd00000000006 */
[----:B----4-:R-:W-:-:S08]  /*07c0*/  DFMA R24, R22, R24, R6 ;  /* 0x000000181618722b */ /* 0x010fd00000000006 */
[----:B------:R-:W-:-:S11]  /*07d0*/  DFMA R24, R26, R28, R24 ;  /* 0x0000001c1a18722b */ /* 0x000fd60000000018 */
.L_x_24:
[----:B------:R-:W-:Y:S05]  /*07e0*/  BRA.U !UP1, `(.L_x_21) ;  /* 0x0000000109a87547 */ /* 0x000fea000b800000 */
[----:B------:R-:W-:Y:S02]  /*07f0*/  UISETP.GE.U32.AND UP0, UPT, UR5, 0x4, UPT ;  /* 0x000000040500788c */ /* 0x000fe4000bf06070 */
[----:B------:R-:W-:-:S04]  /*0800*/  ULOP3.LUT UR4, UR8, 0x3, URZ, 0xc0, !UPT ;  /* 0x0000000308047892 */ /* 0x000fc8000f8ec0ff */
[----:B------:R-:W-:-:S03]  /*0810*/  UISETP.NE.AND UP1, UPT, UR4, URZ, UPT ;  /* 0x000000ff0400728c */ /* 0x000fc6000bf25270 */
[----:B------:R-:W-:Y:S08]  /*0820*/  BRA.U !UP0, `(.L_x_25) ;  /* 0x0000000108487547 */ /* 0x000ff0000b800000 */
[----:B------:R-:W0:Y:S01]  /*0830*/  LDC.64 R4, c[0x0][0x380] ;  /* 0x0000e000ff047b82 */ /* 0x000e220000000a00 */
[----:B------:R-:W-:-:S07]  /*0840*/  IMAD.IADD R17, R2, 0x1, R3 ;  /* 0x0000000102117824 */ /* 0x000fce00078e0203 */
        /* <DEDUP_REMOVED lines=10> */
[----:B------:R-:W5:Y:S01]  /*08f0*/  LDG.E.64 R14, desc[UR10][R20.64+0x18] ;  /* 0x0000180a140e7981 */ /* 0x000f62000c1e1b00 */
[----:B------:R-:W-:Y:S01]  /*0900*/  IADD3 R3, PT, PT, R3, 0x4, RZ ;  /* 0x0000000403037810 */ /* 0x000fe20007ffe0ff */
[----:B--2---:R-:W-:-:S08]  /*0910*/  DFMA R18, R18, R22, R24 ;  /* 0x000000161212722b */ /* 0x004fd00000000018 */
[----:B---3--:R-:W-:-:S08]  /*0920*/  DFMA R8, R8, R10, R18 ;  /* 0x0000000a0808722b */ /* 0x008fd00000000012 */
[----:B----4-:R-:W-:-:S08]  /*0930*/  DFMA R4, R4, R6, R8 ;  /* 0x000000060404722b */ /* 0x010fd00000000008 */
[----:B-----5:R-:W-:-:S11]  /*0940*/  DFMA R24, R12, R14, R4 ;  /* 0x0000000e0c18722b */ /* 0x020fd60000000004 */
.L_x_25:
[----:B------:R-:W-:Y:S05]  /*0950*/  BRA.U !UP1, `(.L_x_21) ;  /* 0x00000001094c7547 */ /* 0x000fea000b800000 */
[----:B------:R-:W0:Y:S01]  /*0960*/  LDC.64 R4, c[0x0][0x388] ;  /* 0x0000e200ff047b82 */ /* 0x000e220000000a00 */
[----:B------:R-:W-:Y:S01]  /*0970*/  IMAD.IADD R9, R2, 0x1, R3 ;  /* 0x0000000102097824 */ /* 0x000fe200078e0203 */
[----:B------:R-:W-:-:S06]  /*0980*/  UIADD3 UR4, UPT, UPT, -UR4, URZ, URZ ;  /* 0x000000ff04047290 */ /* 0x000fcc000fffe1ff */
[----:B------:R-:W1:Y:S01]  /*0990*/  LDC.64 R6, c[0x0][0x380] ;  /* 0x0000e000ff067b82 */ /* 0x000e620000000a00 */
[----:B0-----:R-:W-:-:S04]  /*09a0*/  IMAD.WIDE.U32 R4, R3, 0x8, R4 ;  /* 0x0000000803047825 */ /* 0x001fc800078e0004 */
[----:B------:R-:W-:Y:S01]  /*09b0*/  IMAD.MOV.U32 R8, RZ, RZ, R4 ;  /* 0x000000ffff087224 */ /* 0x000fe200078e0004 */
[----:B------:R-:W-:-:S07]  /*09c0*/  MOV R11, R5 ;  /* 0x00000005000b7202 */ /* 0x000fce0000000f00 */
.L_x_26:
[----:B-1----:R-:W-:-:S04]  /*09d0*/  IMAD.WIDE R2, R9, 0x8, R6 ;  /* 0x0000000809027825 */ /* 0x002fc800078e0206 */
[----:B------:R-:W-:Y:S02]  /*09e0*/  IMAD.MOV.U32 R4, RZ, RZ, R8 ;  /* 0x000000ffff047224 */ /* 0x000fe400078e0008 */
[----:B------:R-:W-:Y:S01]  /*09f0*/  IMAD.MOV.U32 R5, RZ, RZ, R11 ;  /* 0x000000ffff057224 */ /* 0x000fe200078e000b */
[----:B------:R-:W2:Y:S05]  /*0a00*/  LDG.E.64 R2, desc[UR10][R2.64] ;  /* 0x0000000a02027981 */ /* 0x000eaa000c1e1b00 */
[----:B------:R-:W2:Y:S01]  /*0a10*/  LDG.E.64 R4, desc[UR10][R4.64] ;  /* 0x0000000a04047981 */ /* 0x000ea2000c1e1b00 */
[----:B------:R-:W-:Y:S01]  /*0a20*/  UIADD3 UR4, UPT, UPT, UR4, 0x1, URZ ;  /* 0x0000000104047890 */ /* 0x000fe2000fffe0ff */
[----:B------:R-:W-:-:S02]  /*0a30*/  IADD3 R8, P0, PT, R8, 0x8, RZ ;  /* 0x0000000808087810 */ /* 0x000fc40007f1e0ff */
[----:B------:R-:W-:Y:S01]  /*0a40*/  IADD3 R9, PT, PT, R9, 0x1, RZ ;  /* 0x0000000109097810 */ /* 0x000fe20007ffe0ff */
[----:B------:R-:W-:Y:S02]  /*0a50*/  UISETP.NE.AND UP0, UPT, UR4, URZ, UPT ;  /* 0x000000ff0400728c */ /* 0x000fe4000bf05270 */
[----:B------:R-:W-:Y:S01]  /*0a60*/  IMAD.X R11, RZ, RZ, R11, P0 ;  /* 0x000000ffff0b7224 */ /* 0x000fe200000e060b */
[----:B--2---:R-:W-:-:S06]  /*0a70*/  DFMA R24, R2, R4, R24 ;  /* 0x000000040218722b */ /* 0x004fcc0000000018 */
[----:B------:R-:W-:Y:S05]  /*0a80*/  BRA.U UP0, `(.L_x_26) ;  /* 0xfffffffd00d07547 */ /* 0x000fea000b83ffff */
.L_x_21:
[----:B------:R-:W0:Y:S01]  /*0a90*/  LDC.64 R4, c[0x0][0x390] ;  /* 0x0000e400ff047b82 */ /* 0x000e220000000a00 */
[----:B------:R-:W1:Y:S07]  /*0aa0*/  LDCU UR4, c[0x0][0x3a8] ;  /* 0x00007500ff0477ac */ /* 0x000e6e0008000800 */
[----:B------:R-:W2:Y:S01]  /*0ab0*/  LDC.64 R2, c[0x0][0x398] ;  /* 0x0000e600ff027b82 */ /* 0x000ea20000000a00 */
[----:B0-----:R-:W-:-:S06]  /*0ac0*/  IMAD.WIDE R4, R0, 0x8, R4 ;  /* 0x0000000800047825 */ /* 0x001fcc00078e0204 */
[----:B------:R-:W3:Y:S01]  /*0ad0*/  LDG.E.64 R4, desc[UR10][R4.64] ;  /* 0x0000000a04047981 */ /* 0x000ee2000c1e1b00 */
[----:B-1----:R-:W-:Y:S01]  /*0ae0*/  UISETP.NE.AND UP0, UPT, UR4, 0x2, UPT ;  /* 0x000000020400788c */ /* 0x002fe2000bf05270 */
[----:B--2---:R-:W-:Y:S01]  /*0af0*/  IMAD.WIDE R2, R0, 0x8, R2 ;  /* 0x0000000800027825 */ /* 0x004fe200078e0202 */
[----:B---3--:R-:W-:-:S07]  /*0b00*/  DADD R24, R4, R24 ;  /* 0x0000000004187229 */ /* 0x008fce0000000018 */
[----:B------:R0:W-:Y:S01]  /*0b10*/  STG.E.64 desc[UR10][R2.64], R24 ;  /* 0x0000001802007986 */ /* 0x0001e2000c101b0a */
[----:B------:R-:W-:Y:S05]  /*0b20*/  BRA.U !UP0, `(.L_x_27) ;  /* 0x0000000508747547 */ /* 0x000fea000b800000 */
[----:B------:R-:W-:-:S09]  /*0b30*/  UISETP.NE.AND UP0, UPT, UR4, 0x1, UPT ;  /* 0x000000010400788c */ /* 0x000fd2000bf05270 */
[----:B------:R-:W-:Y:S05]  /*0b40*/  BRA.U !UP0, `(.L_x_28) ;  /* 0x0000000508447547 */ /* 0x000fea000b800000 */
[----:B------:R-:W-:-:S13]  /*0b50*/  ISETP.NE.AND P0, PT, RZ, UR4, PT ;  /* 0x00000004ff007c0c */ /* 0x000fda000bf05270 */
[----:B------:R-:W-:Y:S05]  /*0b60*/  @P0 EXIT ;  /* 0x000000000000094d */ /* 0x000fea0003800000 */
[----:B------:R-:W-:Y:S01]  /*0b70*/  IMAD.MOV.U32 R4, RZ, RZ, 0x652b82fe ;  /* 0x652b82feff047424 */ /* 0x000fe200078e00ff */
[----:B------:R-:W-:Y:S01]  /*0b80*/  MOV R5, 0x3ff71547 ;  /* 0x3ff7154700057802 */ /* 0x000fe20000000f00 */
[----:B------:R-:W-:Y:S01]  /*0b90*/  UMOV UR4, 0xfefa39ef ;  /* 0xfefa39ef00047882 */ /* 0x000fe20000000000 */
[----:B------:R-:W-:Y:S01]  /*0ba0*/  UMOV UR5, 0x3fe62e42 ;  /* 0x3fe62e4200057882 */ /* 0x000fe20000000000 */
[----:B------:R-:W-:Y:S01]  /*0bb0*/  DADD R10, -RZ, -R24 ;  /* 0x00000000ff0a7229 */ /* 0x000fe20000000918 */
[----:B------:R-:W-:Y:S02]  /*0bc0*/  BSSY.RECONVERGENT B0, `(.L_x_29) ;  /* 0x0000037000007945 */ /* 0x000fe40003800200 */
[----:B------:R-:W-:-:S07]  /*0bd0*/  DFMA R4, R24, -R4, 6.75539944105574400000e+15 ;  /* 0x433800001804742b */ /* 0x000fce0000000804 */
[----:B------:R-:W-:Y:S01]  /*0be0*/  FSETP.GEU.AND P0, PT, |R11|, 4.1917929649353027344, PT ;  /* 0x4086232b0b00780b */ /* 0x000fe20003f0e200 */
[----:B------:R-:W-:-:S08]  /*0bf0*/  DADD R6, R4, -6.75539944105574400000e+15 ;  /* 0xc338000004067429 */ /* 0x000fd00000000000 */
[----:B------:R-:W-:Y:S01]  /*0c00*/  DFMA R8, R6, -UR4, -R24 ;  /* 0x8000000406087c2b */ /* 0x000fe20008000818 */
[----:B------:R-:W-:Y:S01]  /*0c10*/  UMOV UR4, 0x3b39803f ;  /* 0x3b39803f00047882 */ /* 0x000fe20000000000 */
[----:B------:R-:W-:-:S06]  /*0c20*/  UMOV UR5, 0x3c7abc9e ;  /* 0x3c7abc9e00057882 */ /* 0x000fcc0000000000 */
[----:B------:R-:W-:Y:S01]  /*0c30*/  DFMA R6, R6, -UR4, R8 ;  /* 0x8000000406067c2b */ /* 0x000fe20008000008 */
[----:B------:R-:W-:Y:S01]  /*0c40*/  UMOV UR4, 0x69ce2bdf ;  /* 0x69ce2bdf00047882 */ /* 0x000fe20000000000 */
[----:B------:R-:W-:Y:S01]  /*0c50*/  IMAD.MOV.U32 R8, RZ, RZ, -0x35dec16 ;  /* 0xfca213eaff087424 */ /* 0x000fe200078e00ff */
[----:B------:R-:W-:Y:S01]  /*0c60*/  UMOV UR5, 0x3e5ade15 ;  /* 0x3e5ade1500057882 */ /* 0x000fe20000000000 */
[----:B------:R-:W-:-:S06]  /*0c70*/  IMAD.MOV.U32 R9, RZ, RZ, 0x3e928af3 ;  /* 0x3e928af3ff097424 */ /* 0x000fcc00078e00ff */
[----:B------:R-:W-:Y:S01]  /*0c80*/  DFMA R8, R6, UR4, R8 ;  /* 0x0000000406087c2b */ /* 0x000fe20008000008 */
[----:B------:R-:W-:Y:S01]  /*0c90*/  UMOV UR4, 0x62401315 ;  /* 0x6240131500047882 */ /* 0x000fe20000000000 */
[----:B------:R-:W-:-:S06]  /*0ca0*/  UMOV UR5, 0x3ec71dee ;  /* 0x3ec71dee00057882 */ /* 0x000fcc0000000000 */
[----:B------:R-:W-:Y:S01]  /*0cb0*/  DFMA R8, R6, R8, UR4 ;  /* 0x0000000406087e2b */ /* 0x000fe20008000008 */
        /* <DEDUP_REMOVED lines=20> */
[----:B------:R-:W-:-:S08]  /*0e00*/  DFMA R8, R6, R8, UR4 ;  /* 0x0000000406087e2b */ /* 0x000fd00008000008 */
[----:B------:R-:W-:-:S08]  /*0e10*/  DFMA R8, R6, R8, 1 ;  /* 0x3ff000000608742b */ /* 0x000fd00000000008 */
[----:B------:R-:W-:-:S10]  /*0e20*/  DFMA R8, R6, R8, 1 ;  /* 0x3ff000000608742b */ /* 0x000fd40000000008 */
[----:B------:R-:W-:Y:S01]  /*0e30*/  LEA R7, R4, R9, 0x14 ;  /* 0x0000000904077211 */ /* 0x000fe200078ea0ff */
[----:B------:R-:W-:Y:S01]  /*0e40*/  IMAD.MOV.U32 R6, RZ, RZ, R8 ;  /* 0x000000ffff067224 */ /* 0x000fe200078e0008 */
[----:B------:R-:W-:Y:S06]  /*0e50*/  @!P0 BRA `(.L_x_30) ;  /* 0x0000000000348947 */ /* 0x000fec0003800000 */
[----:B------:R-:W-:Y:S01]  /*0e60*/  FSETP.GEU.AND P1, PT, |R11|, 4.2275390625, PT ;  /* 0x408748000b00780b */ /* 0x000fe20003f2e200 */
[C---:B------:R-:W-:Y:S02]  /*0e70*/  DADD R6, -R24.reuse, +INF ;  /* 0x7ff0000018067429 */ /* 0x040fe40000000100 */
[----:B------:R-:W-:-:S08]  /*0e80*/  DSETP.GT.AND P0, PT, R24, RZ, PT ;  /* 0x000000ff1800722a */ /* 0x000fd00003f04000 */
[----:B------:R-:W-:Y:S02]  /*0e90*/  FSEL R6, R6, RZ, !P0 ;  /* 0x000000ff06067208 */ /* 0x000fe40004000000 */
[----:B------:R-:W-:Y:S02]  /*0ea0*/  @!P1 LEA.HI R0, R4, R4, RZ, 0x1 ;  /* 0x0000000404009211 */ /* 0x000fe400078f08ff */
[----:B------:R-:W-:Y:S02]  /*0eb0*/  FSEL R7, R7, RZ, !P0 ;  /* 0x000000ff07077208 */ /* 0x000fe40004000000 */
[----:B------:R-:W-:-:S05]  /*0ec0*/  @!P1 SHF.R.S32.HI R5, RZ, 0x1, R0 ;  /* 0x00000001ff059819 */ /* 0x000fca0000011400 */
[----:B------:R-:W-:Y:S01]  /*0ed0*/  @!P1 IMAD.IADD R4, R4, 0x1, -R5 ;  /* 0x0000000104049824 */ /* 0x000fe200078e0a05 */
[----:B------:R-:W-:-:S04]  /*0ee0*/  @!P1 LEA R5, R5, R9, 0x14 ;  /* 0x0000000905059211 */ /* 0x000fc800078ea0ff */
[----:B------:R-:W-:Y:S01]  /*0ef0*/  @!P1 LEA R9, R4, 0x3ff00000, 0x14 ;  /* 0x3ff0000004099811 */ /* 0x000fe200078ea0ff */
[----:B------:R-:W-:Y:S02]  /*0f00*/  @!P1 IMAD.MOV.U32 R4, RZ, RZ, R8 ;  /* 0x000000ffff049224 */ /* 0x000fe400078e0008 */
[----:B------:R-:W-:-:S06]  /*0f10*/  @!P1 IMAD.MOV.U32 R8, RZ, RZ, RZ ;  /* 0x000000ffff089224 */ /* 0x000fcc00078e00ff */
[----:B------:R-:W-:-:S11]  /*0f20*/  @!P1 DMUL R6, R4, R8 ;  /* 0x0000000804069228 */ /* 0x000fd60000000000 */
.L_x_30:
[----:B------:R-:W-:Y:S05]  /*0f30*/  BSYNC.RECONVERGENT B0 ;  /* 0x0000000000007941 */ /* 0x000fea0003800200 */
.L_x_29:
[----:B------:R-:W-:Y:S01]  /*0f40*/  DADD R10, R6, 1 ;  /* 0x3ff00000060a7429 */ /* 0x000fe20000000000 */
[----:B------:R-:W-:Y:S05]  /*0f50*/  BSSY.RECONVERGENT B0, `(.L_x_31) ;  /* 0x000000e000007945 */ /* 0x000fea0003800200 */
[----:B------:R-:W1:Y:S04]  /*0f60*/  MUFU.RCP64H R5, R11 ;  /* 0x0000000b00057308 */ /* 0x000e680000001800 */
[----:B------:R-:W-:-:S04]  /*0f70*/  IADD3 R4, PT, PT, R11, 0x300402, RZ ;  /* 0x003004020b047810 */ /* 0x000fc80007ffe0ff */
[----:B------:R-:W-:Y:S02]  /*0f80*/  FSETP.GEU.AND P0, PT, |R4|, 5.8789094863358348022e-39, PT ;  /* 0x004004020400780b */ /* 0x000fe40003f0e200 */
[----:B-1----:R-:W-:-:S08]  /*0f90*/  DFMA R6, -R10, R4, 1 ;  /* 0x3ff000000a06742b */ /* 0x002fd00000000104 */
[----:B------:R-:W-:-:S08]  /*0fa0*/  DFMA R6, R6, R6, R6 ;  /* 0x000000060606722b */ /* 0x000fd00000000006 */
[----:B------:R-:W-:-:S08]  /*0fb0*/  DFMA R6, R4, R6, R4 ;  /* 0x000000060406722b */ /* 0x000fd00000000004 */
[----:B------:R-:W-:-:S08]  /*0fc0*/  DFMA R8, -R10, R6, 1 ;  /* 0x3ff000000a08742b */ /* 0x000fd00000000106 */
[----:B------:R-:W-:Y:S01]  /*0fd0*/  DFMA R6, R6, R8, R6 ;  /* 0x000000080606722b */ /* 0x000fe20000000006 */
[----:B------:R-:W-:Y:S10]  /*0fe0*/  @P0 BRA `(.L_x_32) ;  /* 0x0000000000100947 */ /* 0x000ff40003800000 */
[----:B------:R-:W-:-:S05]  /*0ff0*/  LOP3.LUT R0, R11, 0x7fffffff, RZ, 0xc0, !PT ;  /* 0x7fffffff0b007812 */ /* 0x000fca00078ec0ff */
[----:B------:R-:W-:Y:S01]  /*1000*/  VIADD R8, R0, 0xfff00000 ;  /* 0xfff0000000087836 */ /* 0x000fe20000000000 */
[----:B------:R-:W-:-:S07]  /*1010*/  MOV R0, 0x1030 ;  /* 0x0000103000007802 */ /* 0x000fce0000000f00 */
[----:B0-----:R-:W-:Y:S05]  /*1020*/  CALL.REL.NOINC `($__internal_1_$__cuda_sm20_dblrcp_rn_slowpath_v3) ;  /* 0x0000000400cc7944 */ /* 0x001fea0003c00000 */
.L_x_32:
[----:B------:R-:W-:Y:S05]  /*1030*/  BSYNC.RECONVERGENT B0 ;  /* 0x0000000000007941 */ /* 0x000fea0003800200 */
.L_x_31:
[----:B------:R-:W-:Y:S01]  /*1040*/  STG.E.64 desc[UR10][R2.64], R6 ;  /* 0x0000000602007986 */ /* 0x000fe2000c101b0a */
[----:B------:R-:W-:Y:S05]  /*1050*/  EXIT ;  /* 0x000000000000794d */ /* 0x000fea0003800000 */
.L_x_28:
[----:B------:R-:W-:Y:S01]  /*1060*/  DSETP.MAX.AND P0, P1, RZ, R24, PT ;  /* 0x00000018ff00722a */ /* 0x000fe2000390f000 */
[----:B------:R-:W-:Y:S01]  /*1070*/  IMAD.MOV.U32 R5, RZ, RZ, R25 ;  /* 0x000000ffff057224 */ /* 0x000fe200078e0019 */
[----:B------:R-:W-:Y:S01]  /*1080*/  MOV R0, RZ ;  /* 0x000000ff00007202 */ /* 0x000fe20000000f00 */
[----:B------:R-:W-:-:S03]  /*1090*/  IMAD.MOV.U32 R4, RZ, RZ, RZ ;  /* 0x000000ffff047224 */ /* 0x000fc600078e00ff */
[----:B------:R-:W-:Y:S02]  /*10a0*/  FSEL R7, R0, R5, P0 ;  /* 0x0000000500077208 */ /* 0x000fe40000000000 */
[----:B------:R-:W-:-:S06]  /*10b0*/  SEL R4, R4, R24, P0 ;  /* 0x0000001804047207 */ /* 0x000fcc0000000000 */
[----:B------:R-:W-:-:S05]  /*10c0*/  @P1 LOP3.LUT R7, R5, 0x80000, RZ, 0xfc, !PT ;  /* 0x0008000005071812 */ /* 0x000fca00078efcff */
[----:B------:R-:W-:-:S05]  /*10d0*/  IMAD.MOV.U32 R5, RZ, RZ, R7 ;  /* 0x000000ffff057224 */ /* 0x000fca00078e0007 */
[----:B------:R-:W-:Y:S01]  /*10e0*/  STG.E.64 desc[UR10][R2.64], R4 ;  /* 0x0000000402007986 */ /* 0x000fe2000c101b0a */
[----:B------:R-:W-:Y:S05]  /*10f0*/  EXIT ;  /* 0x000000000000794d */ /* 0x000fea0003800000 */
.L_x_27:
[----:B------:R-:W-:Y:S01]  /*1100*/  LOP3.LUT R5, R25, 0x7fffffff, RZ, 0xc0, !PT ;  /* 0x7fffffff19057812 */ /* 0x000fe200078ec0ff */
[----:B------:R-:W-:Y:S01]  /*1110*/  UMOV UR4, 0x24dd2f1a ;  /* 0x24dd2f1a00047882 */ /* 0x000fe20000000000 */
[----:B------:R-:W-:Y:S01]  /*1120*/  MOV R4, R24 ;  /* 0x0000001800047202 */ /* 0x000fe20000000f00 */
[----:B------:R-:W-:Y:S01]  /*1130*/  UMOV UR5, 0x3fe4f922 ;  /* 0x3fe4f92200057882 */ /* 0x000fe20000000000 */
[----:B------:R-:W-:Y:S04]  /*1140*/  BSSY.RECONVERGENT B0, `(.L_x_33) ;  /* 0x000005f000007945 */ /* 0x000fe80003800200 */
[----:B------:R-:W-:-:S14]  /*1150*/  DSETP.GE.AND P0, PT, R4, UR4, PT ;  /* 0x0000000404007e2a */ /* 0x000fdc000bf06000 */
[----:B------:R-:W-:Y:S05]  /*1160*/  @!P0 BRA `(.L_x_34) ;  /* 0x0000000000e48947 */ /* 0x000fea0003800000 */
[----:B------:R-:W-:Y:S01]  /*1170*/  DADD R8, R4, R4 ;  /* 0x0000000004087229 */ /* 0x000fe20000000004 */
[----:B------:R-:W-:Y:S01]  /*1180*/  UMOV UR4, 0xfefa39ef ;  /* 0xfefa39ef00047882 */ /* 0x000fe20000000000 */
[----:B------:R-:W-:Y:S01]  /*1190*/  UMOV UR5, 0x3fe62e42 ;  /* 0x3fe62e4200057882 */ /* 0x000fe20000000000 */
[----:B------:R-:W-:Y:S01]  /*11a0*/  IMAD.MOV.U32 R10, RZ, RZ, -0x7649667 ;  /* 0xf89b6999ff0a7424 */ /* 0x000fe200078e00ff */
[----:B------:R-:W-:Y:S01]  /*11b0*/  ISETP.GT.U32.AND P0, PT, R5, 0x40330fc1, PT ;  /* 0x40330fc10500780c */ /* 0x000fe20003f04070 */
[----:B------:R-:W-:Y:S01]  /*11c0*/  IMAD.MOV.U32 R11, RZ, RZ, 0x3e928a27 ;  /* 0x3e928a27ff0b7424 */ /* 0x000fe200078e00ff */
[----:B------:R-:W1:Y:S02]  /*11d0*/  F2F.F32.F64 R0, R8 ;  /* 0x0000000800007310 */ /* 0x000e640000301000 */
[----:B-1----:R-:W-:-:S06]  /*11e0*/  FMUL R0, R0, 1.4426950216293334961 ;  /* 0x3fb8aa3b00007820 */ /* 0x002fcc0000400000 */
[----:B------:R-:W1:Y:S08]  /*11f0*/  FRND R0, R0 ;  /* 0x0000000000007307 */ /* 0x000e700000201000 */
[----:B-1----:R1:W2:Y:S08]  /*1200*/  F2F.F64.F32 R6, R0 ;  /* 0x0000000000067310 */ /* 0x0022b00000201800 */
[----:B-1----:R-:W1:Y:S01]  /*1210*/  MUFU.EX2 R0, R0 ;  /* 0x0000000000007308 */ /* 0x002e620000000800 */
[----:B--2---:R-:W-:Y:S01]  /*1220*/  DFMA R6, R6, -UR4, R8 ;  /* 0x8000000406067c2b */ /* 0x004fe20008000008 */
[----:B------:R-:W-:Y:S01]  /*1230*/  UMOV UR4, 0xa4741b81 ;  /* 0xa4741b8100047882 */ /* 0x000fe20000000000 */
[----:B------:R-:W-:-:S06]  /*1240*/  UMOV UR5, 0x3e5ae904 ;  /* 0x3e5ae90400057882 */ /* 0x000fcc0000000000 */
[C---:B------:R-:W-:Y:S01]  /*1250*/  DFMA R10, R6.reuse, UR4, R10 ;  /* 0x00000004060a7c2b */ /* 0x040fe2000800000a */
[----:B------:R-:W-:Y:S01]  /*1260*/  UMOV UR4, 0x15ff7e07 ;  /* 0x15ff7e0700047882 */ /* 0x000fe20000000000 */
[----:B------:R-:W-:Y:S01]  /*1270*/  UMOV UR5, 0x3ec71de7 ;  /* 0x3ec71de700057882 */ /* 0x000fe20000000000 */
[----:B-1----:R-:W1:Y:S05]  /*1280*/  F2F.F64.F32 R8, R0 ;  /* 0x0000000000087310 */ /* 0x002e6a0000201800 */
[----:B------:R-:W-:Y:S01]  /*1290*/  DFMA R10, R6, R10, UR4 ;  /* 0x00000004060a7e2b */ /* 0x000fe2000800000a */
[----:B------:R-:W-:Y:S01]  /*12a0*/  UMOV UR4, 0x6b0ac45a ;  /* 0x6b0ac45a00047882 */ /* 0x000fe20000000000 */
[----:B------:R-:W-:-:S06]  /*12b0*/  UMOV UR5, 0x3efa019a ;  /* 0x3efa019a00057882 */ /* 0x000fcc0000000000 */
[----:B------:R-:W-:Y:S01]  /*12c0*/  DFMA R10, R6, R10, UR4 ;  /* 0x00000004060a7e2b */ /* 0x000fe2000800000a */
[----:B------:R-:W-:Y:S01]  /*12d0*/  UMOV UR4, 0x17eed94f ;  /* 0x17eed94f00047882 */ /* 0x000fe20000000000 */
[----:B------:R-:W-:Y:S01]  /*12e0*/  UMOV UR5, 0x3f2a01a0 ;  /* 0x3f2a01a000057882 */ /* 0x000fe20000000000 */
[----:B-1----:R-:W-:-:S05]  /*12f0*/  DADD R12, -R8, 1 ;  /* 0x3ff00000080c7429 */ /* 0x002fca0000000100 */
        /* <DEDUP_REMOVED lines=16> */
[----:B------:R-:W-:-:S08]  /*1400*/  DMUL R10, R6, R10 ;  /* 0x0000000a060a7228 */ /* 0x000fd00000000000 */
[----:B------:R-:W-:Y:S01]  /*1410*/  DFMA R10, R6, R10, R6 ;  /* 0x0000000a060a722b */ /* 0x000fe20000000006 */
[----:B------:R-:W-:-:S07]  /*1420*/  MOV R6, RZ ;  /* 0x000000ff00067202 */ /* 0x000fce0000000f00 */
[----:B------:R-:W-:-:S08]  /*1430*/  DFMA R10, -R10, R8, R12 ;  /* 0x000000080a0a722b */ /* 0x000fd0000000010c */
[----:B------:R-:W-:-:S06]  /*1440*/  DADD R10, -R10, 2 ;  /* 0x400000000a0a7429 */ /* 0x000fcc0000000100 */
[----:B------:R-:W1:Y:S02]  /*1450*/  MUFU.RCP64H R7, R11 ;  /* 0x0000000b00077308 */ /* 0x000e640000001800 */
[----:B-1----:R-:W-:-:S08]  /*1460*/  DFMA R8, -R10, R6, 1 ;  /* 0x3ff000000a08742b */ /* 0x002fd00000000106 */
[----:B------:R-:W-:-:S08]  /*1470*/  DFMA R8, R8, R8, R8 ;  /* 0x000000080808722b */ /* 0x000fd00000000008 */
[----:B------:R-:W-:Y:S01]  /*1480*/  DFMA R8, R6, R8, R6 ;  /* 0x000000080608722b */ /* 0x000fe20000000006 */
[----:B------:R-:W-:Y:S02]  /*1490*/  IMAD.MOV.U32 R6, RZ, RZ, 0x0 ;  /* 0x00000000ff067424 */ /* 0x000fe400078e00ff */
[----:B------:R-:W-:-:S06]  /*14a0*/  IMAD.MOV.U32 R7, RZ, RZ, 0x40000000 ;  /* 0x40000000ff077424 */ /* 0x000fcc00078e00ff */
[----:B------:R-:W-:-:S10]  /*14b0*/  DFMA R8, R8, -R6, 1 ;  /* 0x3ff000000808742b */ /* 0x000fd40000000806 */
[----:B------:R-:W-:Y:S02]  /*14c0*/  FSEL R5, R9, 1.875, !P0 ;  /* 0x3ff0000009057808 */ /* 0x000fe40004000000 */
[----:B------:R-:W-:Y:S02]  /*14d0*/  FSEL R8, R8, RZ, !P0 ;  /* 0x000000ff08087208 */ /* 0x000fe40004000000 */
[----:B------:R-:W-:Y:S01]  /*14e0*/  LOP3.LUT R9, R5, 0x80000000, R25, 0xb8, !PT ;  /* 0x8000000005097812 */ /* 0x000fe200078eb819 */
[----:B------:R-:W-:Y:S06]  /*14f0*/  BRA `(.L_x_35) ;  /* 0x00000000008c7947 */ /* 0x000fec0003800000 */
.L_x_34:
[----:B------:R-:W-:Y:S01]  /*1500*/  DMUL R4, R24, R24 ;  /* 0x0000001818047228 */ /* 0x000fe20000000000 */
[----:B------:R-:W-:Y:S01]  /*1510*/  MOV R6, 0x420afc3d ;  /* 0x420afc3d00067802 */ /* 0x000fe20000000f00 */
[----:B------:R-:W-:Y:S01]  /*1520*/  IMAD.MOV.U32 R7, RZ, RZ, 0x3f14359f ;  /* 0x3f14359fff077424 */ /* 0x000fe200078e00ff */
[----:B------:R-:W-:Y:S01]  /*1530*/  UMOV UR4, 0xe2f5e964 ;  /* 0xe2f5e96400047882 */ /* 0x000fe20000000000 */
[----:B------:R-:W-:-:S04]  /*1540*/  UMOV UR5, 0x3ef0bc46 ;  /* 0x3ef0bc4600057882 */ /* 0x000fc80000000000 */
[----:B------:R-:W-:Y:S01]  /*1550*/  DFMA R6, R4, -UR4, R6 ;  /* 0x8000000404067c2b */ /* 0x000fe20008000006 */
[----:B------:R-:W-:Y:S01]  /*1560*/  UMOV UR4, 0x728c5d84 ;  /* 0x728c5d8400047882 */ /* 0x000fe20000000000 */
[----:B------:R-:W-:-:S06]  /*1570*/  UMOV UR5, 0x3f2df9f0 ;  /* 0x3f2df9f000057882 */ /* 0x000fcc0000000000 */
[----:B------:R-:W-:Y:S01]  /*1580*/  DFMA R6, R4, R6, -UR4 ;  /* 0x8000000404067e2b */ /* 0x000fe20008000006 */
[----:B------:R-:W-:Y:S01]  /*1590*/  UMOV UR4, 0xcec4f033 ;  /* 0xcec4f03300047882 */ /* 0x000fe20000000000 */
[----:B------:R-:W-:-:S06]  /*15a0*/  UMOV UR5, 0x3f4337d1 ;  /* 0x3f4337d100057882 */ /* 0x000fcc0000000000 */
[----:B------:R-:W-:Y:S01]  /*15b0*/  DFMA R6, R4, R6, UR4 ;  /* 0x0000000404067e2b */ /* 0x000fe20008000006 */
        /* <DEDUP_REMOVED lines=20> */
[----:B------:R-:W-:-:S08]  /*1700*/  DFMA R6, R4, R6, -UR4 ;  /* 0x8000000404067e2b */ /* 0x000fd00008000006 */
[----:B------:R-:W-:-:S08]  /*1710*/  DFMA R6, R4, R6, RZ ;  /* 0x000000060406722b */ /* 0x000fd000000000ff */
[----:B------:R-:W-:-:S11]  /*1720*/  DFMA R8, R24, R6, R24 ;  /* 0x000000061808722b */ /* 0x000fd60000000018 */
.L_x_35:
[----:B------:R-:W-:Y:S05]  /*1730*/  BSYNC.RECONVERGENT B0 ;  /* 0x0000000000007941 */ /* 0x000fea0003800200 */
.L_x_33:
[----:B------:R-:W-:Y:S01]  /*1740*/  STG.E.64 desc[UR10][R2.64], R8 ;  /* 0x0000000802007986 */ /* 0x000fe2000c101b0a */
[----:B------:R-:W-:Y:S05]  /*1750*/  EXIT ;  /* 0x000000000000794d */ /* 0x000fea0003800000 */
        .weak           $__internal_1_$__cuda_sm20_dblrcp_rn_slowpath_v3
        .type           $__internal_1_$__cuda_sm20_dblrcp_rn_slowpath_v3,@function
        .size           $__internal_1_$__cuda_sm20_dblrcp_rn_slowpath_v3,(.L_x_70 - $__internal_1_$__cuda_sm20_dblrcp_rn_slowpath_v3)
$__internal_1_$__cuda_sm20_dblrcp_rn_slowpath_v3:
[----:B------:R-:W-:Y:S01]  /*1760*/  IMAD.MOV.U32 R4, RZ, RZ, R10 ;  /* 0x000000ffff047224 */ /* 0x000fe200078e000a */
[----:B------:R-:W-:Y:S01]  /*1770*/  MOV R5, R11 ;  /* 0x0000000b00057202 */ /* 0x000fe20000000f00 */
[----:B------:R-:W-:Y:S05]  /*1780*/  BSSY.RECONVERGENT B1, `(.L_x_36) ;  /* 0x0000024000017945 */ /* 0x000fea0003800200 */
[----:B------:R-:W-:-:S14]  /*1790*/  DSETP.GTU.AND P0, PT, |R4|, +INF , PT ;  /* 0x7ff000000400742a */ /* 0x000fdc0003f0c200 */
[----:B------:R-:W-:Y:S05]  /*17a0*/  @P0 BRA `(.L_x_37) ;  /* 0x00000000007c0947 */ /* 0x000fea0003800000 */
[----:B------:R-:W-:-:S05]  /*17b0*/  LOP3.LUT R10, R11, 0x7fffffff, RZ, 0xc0, !PT ;  /* 0x7fffffff0b0a7812 */ /* 0x000fca00078ec0ff */
[----:B------:R-:W-:-:S05]  /*17c0*/  VIADD R6, R10, 0xffffffff ;  /* 0xffffffff0a067836 */ /* 0x000fca0000000000 */
[----:B------:R-:W-:-:S13]  /*17d0*/  ISETP.GE.U32.AND P0, PT, R6, 0x7fefffff, PT ;  /* 0x7fefffff0600780c */ /* 0x000fda0003f06070 */
[----:B------:R-:W-:Y:S02]  /*17e0*/  @P0 LOP3.LUT R7, R5, 0x7ff00000, RZ, 0x3c, !PT ;  /* 0x7ff0000005070812 */ /* 0x000fe400078e3cff */
[----:B------:R-:W-:Y:S01]  /*17f0*/  @P0 MOV R6, RZ ;  /* 0x000000ff00060202 */ /* 0x000fe20000000f00 */
[----:B------:R-:W-:Y:S06]  /*1800*/  @P0 BRA `(.L_x_38) ;  /* 0x00000000006c0947 */ /* 0x000fec0003800000 */
[----:B------:R-:W-:-:S13]  /*1810*/  ISETP.GE.U32.AND P0, PT, R10, 0x1000001, PT ;  /* 0x010000010a00780c */ /* 0x000fda0003f06070 */
[----:B------:R-:W-:Y:S05]  /*1820*/  @!P0 BRA `(.L_x_39) ;  /* 0x0000000000348947 */ /* 0x000fea0003800000 */
[----:B------:R-:W-:Y:S01]  /*1830*/  VIADD R7, R5, 0xc0200000 ;  /* 0xc020000005077836 */ /* 0x000fe20000000000 */
[----:B------:R-:W-:-:S03]  /*1840*/  MOV R6, R4 ;  /* 0x0000000400067202 */ /* 0x000fc60000000f00 */
[----:B------:R-:W0:Y:S03]  /*1850*/  MUFU.RCP64H R9, R7 ;  /* 0x0000000700097308 */ /* 0x000e260000001800 */
[----:B0-----:R-:W-:-:S08]  /*1860*/  DFMA R10, -R6, R8, 1 ;  /* 0x3ff00000060a742b */ /* 0x001fd00000000108 */
[----:B------:R-:W-:-:S08]  /*1870*/  DFMA R10, R10, R10, R10 ;  /* 0x0000000a0a0a722b */ /* 0x000fd0000000000a */
[----:B------:R-:W-:-:S08]  /*1880*/  DFMA R10, R8, R10, R8 ;  /* 0x0000000a080a722b */ /* 0x000fd00000000008 */
[----:B------:R-:W-:-:S08]  /*1890*/  DFMA R8, -R6, R10, 1 ;  /* 0x3ff000000608742b */ /* 0x000fd0000000010a */
[----:B------:R-:W-:-:S08]  /*18a0*/  DFMA R8, R10, R8, R10 ;  /* 0x000000080a08722b */ /* 0x000fd0000000000a */
[----:B------:R-:W-:-:S08]  /*18b0*/  DMUL R8, R8, 2.2250738585072013831e-308 ;  /* 0x0010000008087828 */ /* 0x000fd00000000000 */
[----:B------:R-:W-:-:S08]  /*18c0*/  DFMA R4, -R4, R8, 1 ;  /* 0x3ff000000404742b */ /* 0x000fd00000000108 */
[----:B------:R-:W-:-:S08]  /*18d0*/  DFMA R4, R4, R4, R4 ;  /* 0x000000040404722b */ /* 0x000fd00000000004 */
[----:B------:R-:W-:Y:S01]  /*18e0*/  DFMA R6, R8, R4, R8 ;  /* 0x000000040806722b */ /* 0x000fe20000000008 */
[----:B------:R-:W-:Y:S10]  /*18f0*/  BRA `(.L_x_38) ;  /* 0x0000000000307947 */ /* 0x000ff40003800000 */
.L_x_39:
[----:B------:R-:W-:Y:S01]  /*1900*/  DMUL R4, R4, 8.11296384146066816958e+31 ;  /* 0x4690000004047828 */ /* 0x000fe20000000000 */
[----:B------:R-:W-:-:S05]  /*1910*/  IMAD.MOV.U32 R6, RZ, RZ, R8 ;  /* 0x000000ffff067224 */ /* 0x000fca00078e0008 */
[----:B------:R-:W0:Y:S02]  /*1920*/  MUFU.RCP64H R7, R5 ;  /* 0x0000000500077308 */ /* 0x000e240000001800 */
[----:B0-----:R-:W-:-:S08]  /*1930*/  DFMA R8, -R4, R6, 1 ;  /* 0x3ff000000408742b */ /* 0x001fd00000000106 */
[----:B------:R-:W-:-:S08]  /*1940*/  DFMA R8, R8, R8, R8 ;  /* 0x000000080808722b */ /* 0x000fd00000000008 */
[----:B------:R-:W-:-:S08]  /*1950*/  DFMA R8, R6, R8, R6 ;  /* 0x000000080608722b */ /* 0x000fd00000000006 */
[----:B------:R-:W-:-:S08]  /*1960*/  DFMA R6, -R4, R8, 1 ;  /* 0x3ff000000406742b */ /* 0x000fd00000000108 */
[----:B------:R-:W-:-:S08]  /*1970*/  DFMA R6, R8, R6, R8 ;  /* 0x000000060806722b */ /* 0x000fd00000000008 */
[----:B------:R-:W-:Y:S01]  /*1980*/  DMUL R6, R6, 8.11296384146066816958e+31 ;  /* 0x4690000006067828 */ /* 0x000fe20000000000 */
[----:B------:R-:W-:Y:S10]  /*1990*/  BRA `(.L_x_38) ;  /* 0x0000000000087947 */ /* 0x000ff40003800000 */
.L_x_37:
[----:B------:R-:W-:Y:S02]  /*19a0*/  LOP3.LUT R7, R5, 0x80000, RZ, 0xfc, !PT ;  /* 0x0008000005077812 */ /* 0x000fe400078efcff */
[----:B------:R-:W-:-:S07]  /*19b0*/  MOV R6, R4 ;  /* 0x0000000400067202 */ /* 0x000fce0000000f00 */
.L_x_38:
[----:B------:R-:W-:Y:S05]  /*19c0*/  BSYNC.RECONVERGENT B1 ;  /* 0x0000000000017941 */ /* 0x000fea0003800200 */
.L_x_36:
[----:B------:R-:W-:Y:S01]  /*19d0*/  IMAD.MOV.U32 R4, RZ, RZ, R0 ;  /* 0x000000ffff047224 */ /* 0x000fe200078e0000 */
[----:B------:R-:W-:-:S04]  /*19e0*/  MOV R5, 0x0 ;  /* 0x0000000000057802 */ /* 0x000fc80000000f00 */
[----:B------:R-:W-:Y:S05]  /*19f0*/  RET.REL.NODEC R4 `(_Z20compute_layer_outputPdS_S_S_iii) ;  /* 0xffffffe404807950 */ /* 0x000fea0003c3ffff */
.L_x_40:
        /* <DEDUP_REMOVED lines=16> */
.L_x_70:


//--------------------- .text._Z10batch_normPdS_dddddi --------------------------
	.section	.text._Z10batch_normPdS_dddddi,"ax",@progbits
	.align	128
        .global         _Z10batch_normPdS_dddddi
        .type           _Z10batch_normPdS_dddddi,@function
        .size           _Z10batch_normPdS_dddddi,(.L_x_72 - _Z10batch_normPdS_dddddi)
        .other          _Z10batch_normPdS_dddddi,@"STO_CUDA_ENTRY STV_DEFAULT"
_Z10batch_normPdS_dddddi:
.text._Z10batch_normPdS_dddddi:
        /* <DEDUP_REMOVED lines=8> */
[----:B------:R-:W0:Y:S01]  /*0080*/  LDC.64 R6, c[0x0][0x380] ;  /* 0x0000e000ff067b82 */ /* 0x000e220000000a00 */
[----:B------:R-:W1:Y:S01]  /*0090*/  LDCU.64 UR4, c[0x0][0x358] ;  /* 0x00006b00ff0477ac */ /* 0x000e620008000a00 */
[----:B------:R-:W2:Y:S06]  /*00a0*/  LDCU.128 UR8, c[0x0][0x390] ;  /* 0x00007200ff0877ac */ /* 0x000eac0008000c00 */
[----:B------:R-:W2:Y:S01]  /*00b0*/  LDC.64 R4, c[0x0][0x3b0] ;  /* 0x0000ec00ff047b82 */ /* 0x000ea20000000a00 */
[----:B------:R-:W-:Y:S01]  /*00c0*/  IMAD.MOV.U32 R10, RZ, RZ, 0x0 ;  /* 0x00000000ff0a7424 */ /* 0x000fe200078e00ff */
[----:B------:R-:W3:Y:S01]  /*00d0*/  LDCU.64 UR6, c[0x0][0x3a0] ;  /* 0x00007400ff0677ac */ /* 0x000ee20008000a00 */
[----:B0-----:R-:W-:-:S06]  /*00e0*/  IMAD.WIDE R6, R0, 0x8, R6 ;  /* 0x0000000800067825 */ /* 0x001fcc00078e0206 */
[----:B-1----:R-:W4:Y:S01]  /*00f0*/  LDG.E.64 R6, desc[UR4][R6.64] ;  /* 0x0000000406067981 */ /* 0x002f22000c1e1b00 */
[----:B------:R-:W-:Y:S01]  /*0100*/  IMAD.MOV.U32 R11, RZ, RZ, 0x3fd80000 ;  /* 0x3fd80000ff0b7424 */ /* 0x000fe200078e00ff */
[----:B--2---:R-:W-:-:S06]  /*0110*/  DADD R4, R4, UR10 ;  /* 0x0000000a04047e29 */ /* 0x004fcc0008000000 */
[----:B------:R-:W0:Y:S04]  /*0120*/  MUFU.RSQ64H R3, R5 ;  /* 0x0000000500037308 */ /* 0x000e280000001c00 */
[----:B------:R-:W-:-:S05]  /*0130*/  VIADD R2, R5, 0xfcb00000 ;  /* 0xfcb0000005027836 */ /* 0x000fca0000000000 */
[----:B------:R-:W-:Y:S01]  /*0140*/  ISETP.GE.U32.AND P0, PT, R2, 0x7ca00000, PT ;  /* 0x7ca000000200780c */ /* 0x000fe20003f06070 */
[----:B0-----:R-:W-:-:S08]  /*0150*/  DMUL R8, R2, R2 ;  /* 0x0000000202087228 */ /* 0x001fd00000000000 */
[----:B------:R-:W-:-:S08]  /*0160*/  DFMA R8, R4, -R8, 1 ;  /* 0x3ff000000408742b */ /* 0x000fd00000000808 */
[----:B------:R-:W-:Y:S02]  /*0170*/  DFMA R10, R8, R10, 0.5 ;  /* 0x3fe00000080a742b */ /* 0x000fe4000000000a */
[----:B------:R-:W-:-:S08]  /*0180*/  DMUL R8, R2, R8 ;  /* 0x0000000802087228 */ /* 0x000fd00000000000 */
[----:B------:R-:W-:-:S08]  /*0190*/  DFMA R12, R10, R8, R2 ;  /* 0x000000080a0c722b */ /* 0x000fd00000000002 */
[----:B------:R-:W-:Y:S02]  /*01a0*/  DMUL R10, R4, R12 ;  /* 0x0000000c040a7228 */ /* 0x000fe40000000000 */
[----:B------:R-:W-:Y:S02]  /*01b0*/  VIADD R17, R13, 0xfff00000 ;  /* 0xfff000000d117836 */ /* 0x000fe40000000000 */
[----:B------:R-:W-:-:S04]  /*01c0*/  IMAD.MOV.U32 R16, RZ, RZ, R12 ;  /* 0x000000ffff107224 */ /* 0x000fc800078e000c */
[----:B------:R-:W-:-:S08]  /*01d0*/  DFMA R14, R10, -R10, R4 ;  /* 0x8000000a0a0e722b */ /* 0x000fd00000000004 */
[----:B------:R-:W-:Y:S02]  /*01e0*/  DFMA R8, R14, R16, R10 ;  /* 0x000000100e08722b */ /* 0x000fe4000000000a */
[----:B----4-:R-:W-:-:S08]  /*01f0*/  DADD R6, R6, -UR8 ;  /* 0x8000000806067e29 */ /* 0x010fd00008000000 */
[----:B---3--:R-:W-:Y:S01]  /*0200*/  DMUL R6, R6, UR6 ;  /* 0x0000000606067c28 */ /* 0x008fe20008000000 */
[----:B------:R-:W-:Y:S10]  /*0210*/  @!P0 BRA `(.L_x_41) ;  /* 0x0000000000108947 */ /* 0x000ff40003800000 */
[----:B------:R-:W-:-:S07]  /*0220*/  MOV R8, 0x240 ;  /* 0x0000024000087802 */ /* 0x000fce0000000f00 */
[----:B------:R-:W-:Y:S05]  /*0230*/  CALL.REL.NOINC `($__internal_3_$__cuda_sm20_dsqrt_rn_f64_mediumpath_v1) ;  /* 0x0000000400e47944 */ /* 0x000fea0003c00000 */
[----:B------:R-:W-:Y:S02]  /*0240*/  IMAD.MOV.U32 R8, RZ, RZ, R2 ;  /* 0x000000ffff087224 */ /* 0x000fe400078e0002 */
[----:B------:R-:W-:-:S07]  /*0250*/  IMAD.MOV.U32 R9, RZ, RZ, R3 ;  /* 0x000000ffff097224 */ /* 0x000fce00078e0003 */
.L_x_41:
[----:B------:R-:W0:Y:S01]  /*0260*/  MUFU.RCP64H R3, R9 ;  /* 0x0000000900037308 */ /* 0x000e220000001800 */
[----:B------:R-:W-:Y:S01]  /*0270*/  IMAD.MOV.U32 R2, RZ, RZ, 0x1 ;  /* 0x00000001ff027424 */ /* 0x000fe200078e00ff */
[----:B------:R-:W-:Y:S01]  /*0280*/  FSETP.GEU.AND P1, PT, |R7|, 6.5827683646048100446e-37, PT ;  /* 0x036000000700780b */ /* 0x000fe20003f2e200 */
[----:B------:R-:W-:Y:S04]  /*0290*/  BSSY.RECONVERGENT B0, `(.L_x_42) ;  /* 0x0000010000007945 */ /* 0x000fe80003800200 */
[----:B0-----:R-:W-:-:S08]  /*02a0*/  DFMA R4, R2, -R8, 1 ;  /* 0x3ff000000204742b */ /* 0x001fd00000000808 */
[----:B------:R-:W-:-:S08]  /*02b0*/  DFMA R4, R4, R4, R4 ;  /* 0x000000040404722b */ /* 0x000fd00000000004 */
[----:B------:R-:W-:-:S08]  /*02c0*/  DFMA R4, R2, R4, R2 ;  /* 0x000000040204722b */ /* 0x000fd00000000002 */
[----:B------:R-:W-:-:S08]  /*02d0*/  DFMA R2, R4, -R8, 1 ;  /* 0x3ff000000402742b */ /* 0x000fd00000000808 */
[----:B------:R-:W-:-:S08]  /*02e0*/  DFMA R2, R4, R2, R4 ;  /* 0x000000020402722b */ /* 0x000fd00000000004 */
[----:B------:R-:W-:-:S08]  /*02f0*/  DMUL R4, R6, R2 ;  /* 0x0000000206047228 */ /* 0x000fd00000000000 */
[----:B------:R-:W-:-:S08]  /*0300*/  DFMA R10, R4, -R8, R6 ;  /* 0x80000008040a722b */ /* 0x000fd00000000006 */
[----:B------:R-:W-:-:S10]  /*0310*/  DFMA R2, R2, R10, R4 ;  /* 0x0000000a0202722b */ /* 0x000fd40000000004 */
[----:B------:R-:W-:-:S05]  /*0320*/  FFMA R4, RZ, R9, R3 ;  /* 0x00000009ff047223 */ /* 0x000fca0000000003 */
[----:B------:R-:W-:-:S13]  /*0330*/  FSETP.GT.AND P0, PT, |R4|, 1.469367938527859385e-39, PT ;  /* 0x001000000400780b */ /* 0x000fda0003f04200 */
[----:B------:R-:W-:Y:S05]  /*0340*/  @P0 BRA P1, `(.L_x_43) ;  /* 0x0000000000100947 */ /* 0x000fea0000800000 */
[----:B------:R-:W-:Y:S01]  /*0350*/  IMAD.MOV.U32 R4, RZ, RZ, R8 ;  /* 0x000000ffff047224 */ /* 0x000fe200078e0008 */
[----:B------:R-:W-:Y:S01]  /*0360*/  MOV R10, 0x390 ;  /* 0x00000390000a7802 */ /* 0x000fe20000000f00 */
[----:B------:R-:W-:-:S07]  /*0370*/  IMAD.MOV.U32 R5, RZ, RZ, R9 ;  /* 0x000000ffff057224 */ /* 0x000fce00078e0009 */
[----:B------:R-:W-:Y:S05]  /*0380*/  CALL.REL.NOINC `($__internal_2_$__cuda_sm20_div_rn_f64_full) ;  /* 0x00000000001c7944 */ /* 0x000fea0003c00000 */
.L_x_43:
[----:B------:R-:W-:Y:S05]  /*0390*/  BSYNC.RECONVERGENT B0 ;  /* 0x0000000000007941 */ /* 0x000fea0003800200 */
.L_x_42:
[----:B------:R-:W0:Y:S01]  /*03a0*/  LDC.64 R4, c[0x0][0x388] ;  /* 0x0000e200ff047b82 */ /* 0x000e220000000a00 */
[----:B------:R-:W1:Y:S02]  /*03b0*/  LDCU.64 UR6, c[0x0][0x3a8] ;  /* 0x00007500ff0677ac */ /* 0x000e640008000a00 */
[----:B-1----:R-:W-:Y:S01]  /*03c0*/  DADD R2, R2, UR6 ;  /* 0x0000000602027e29 */ /* 0x002fe20008000000 */
[----:B0-----:R-:W-:-:S06]  /*03d0*/  IMAD.WIDE R4, R0, 0x8, R4 ;  /* 0x0000000800047825 */ /* 0x001fcc00078e0204 */
[----:B------:R-:W-:Y:S01]  /*03e0*/  STG.E.64 desc[UR4][R4.64], R2 ;  /* 0x0000000204007986 */ /* 0x000fe2000c101b04 */
[----:B------:R-:W-:Y:S05]  /*03f0*/  EXIT ;  /* 0x000000000000794d */ /* 0x000fea0003800000 */
        .weak           $__internal_2_$__cuda_sm20_div_rn_f64_full
        .type           $__internal_2_$__cuda_sm20_div_rn_f64_full,@function
        .size           $__internal_2_$__cuda_sm20_div_rn_f64_full,($__internal_3_$__cuda_sm20_dsqrt_rn_f64_mediumpath_v1 - $__internal_2_$__cuda_sm20_div_rn_f64_full)
$__internal_2_$__cuda_sm20_div_rn_f64_full:
[C---:B------:R-:W-:Y:S01]  /*0400*/  FSETP.GEU.AND P0, PT, |R5|.reuse, 1.469367938527859385e-39, PT ;  /* 0x001000000500780b */ /* 0x040fe20003f0e200 */
[----:B------:R-:W-:Y:S01]  /*0410*/  IMAD.MOV.U32 R16, RZ, RZ, 0x1 ;  /* 0x00000001ff107424 */ /* 0x000fe200078e00ff */
[----:B------:R-:W-:Y:S01]  /*0420*/  LOP3.LUT R2, R5, 0x800fffff, RZ, 0xc0, !PT ;  /* 0x800fffff05027812 */ /* 0x000fe200078ec0ff */
[----:B------:R-:W-:Y:S01]  /*0430*/  BSSY.RECONVERGENT B1, `(.L_x_44) ;  /* 0x0000055000017945 */ /* 0x000fe20003800200 */
[C---:B------:R-:W-:Y:S02]  /*0440*/  FSETP.GEU.AND P2, PT, |R7|.reuse, 1.469367938527859385e-39, PT ;  /* 0x001000000700780b */ /* 0x040fe40003f4e200 */
        /* <DEDUP_REMOVED lines=62> */
.L_x_45:
        /* <DEDUP_REMOVED lines=16> */
.L_x_48:
[----:B------:R-:W-:Y:S01]  /*0930*/  LOP3.LUT R13, R5, 0x80000, RZ, 0xfc, !PT ;  /* 0x00080000050d7812 */ /* 0x000fe200078efcff */
[----:B------:R-:W-:Y:S01]  /*0940*/  IMAD.MOV.U32 R12, RZ, RZ, R4 ;  /* 0x000000ffff0c7224 */ /* 0x000fe200078e0004 */
[----:B------:R-:W-:Y:S06]  /*0950*/  BRA `(.L_x_46) ;  /* 0x0000000000087947 */ /* 0x000fec0003800000 */
.L_x_47:
[----:B------:R-:W-:Y:S01]  /*0960*/  LOP3.LUT R13, R7, 0x80000, RZ, 0xfc, !PT ;  /* 0x00080000070d7812 */ /* 0x000fe200078efcff */
[----:B------:R-:W-:-:S07]  /*0970*/  IMAD.MOV.U32 R12, RZ, RZ, R6 ;  /* 0x000000ffff0c7224 */ /* 0x000fce00078e0006 */
.L_x_46:
[----:B------:R-:W-:Y:S05]  /*0980*/  BSYNC.RECONVERGENT B1 ;  /* 0x0000000000017941 */ /* 0x000fea0003800200 */
.L_x_44:
[----:B------:R-:W-:Y:S02]  /*0990*/  IMAD.MOV.U32 R11, RZ, RZ, 0x0 ;  /* 0x00000000ff0b7424 */ /* 0x000fe400078e00ff */
[----:B------:R-:W-:Y:S02]  /*09a0*/  IMAD.MOV.U32 R2, RZ, RZ, R12 ;  /* 0x000000ffff027224 */ /* 0x000fe400078e000c */
[----:B------:R-:W-:Y:S01]  /*09b0*/  IMAD.MOV.U32 R3, RZ, RZ, R13 ;  /* 0x000000ffff037224 */ /* 0x000fe200078e000d */
[----:B------:R-:W-:Y:S06]  /*09c0*/  RET.REL.NODEC R10 `(_Z10batch_normPdS_dddddi) ;  /* 0xfffffff40a8c7950 */ /* 0x000fec0003c3ffff */
        .weak           $__internal_3_$__cuda_sm20_dsqrt_rn_f64_mediumpath_v1
        .type           $__internal_3_$__cuda_sm20_dsqrt_rn_f64_mediumpath_v1,@function
        .size           $__internal_3_$__cuda_sm20_dsqrt_rn_f64_mediumpath_v1,(.L_x_72 - $__internal_3_$__cuda_sm20_dsqrt_rn_f64_mediumpath_v1)
$__internal_3_$__cuda_sm20_dsqrt_rn_f64_mediumpath_v1:
[----:B------:R-:W-:Y:S01]  /*09d0*/  ISETP.GE.U32.AND P0, PT, R2, -0x3400000, PT ;  /* 0xfcc000000200780c */ /* 0x000fe20003f06070 */
[----:B------:R-:W-:-:S12]  /*09e0*/  IMAD.MOV.U32 R13, RZ, RZ, R17 ;  /* 0x000000ffff0d7224 */ /* 0x000fd800078e0011 */
[----:B------:R-:W-:Y:S05]  /*09f0*/  @!P0 BRA `(.L_x_49) ;  /* 0x0000000000208947 */ /* 0x000fea0003800000 */
[----:B------:R-:W-:-:S10]  /*0a00*/  DFMA.RM R10, R14, R12, R10 ;  /* 0x0000000c0e0a722b */ /* 0x000fd4000000400a */
[----:B------:R-:W-:-:S05]  /*0a10*/  IADD3 R2, P0, PT, R10, 0x1, RZ ;  /* 0x000000010a027810 */ /* 0x000fca0007f1e0ff */
[----:B------:R-:W-:-:S06]  /*0a20*/  IMAD.X R3, RZ, RZ, R11, P0 ;  /* 0x000000ffff037224 */ /* 0x000fcc00000e060b */
[----:B------:R-:W-:-:S08]  /*0a30*/  DFMA.RP R4, -R10, R2, R4 ;  /* 0x000000020a04722b */ /* 0x000fd00000008104 */
[----:B------:R-:W-:-:S06]  /*0a40*/  DSETP.GT.AND P0, PT, R4, RZ, PT ;  /* 0x000000ff0400722a */ /* 0x000fcc0003f04000 */
[----:B------:R-:W-:Y:S02]  /*0a50*/  FSEL R2, R2, R10, P0 ;  /* 0x0000000a02027208 */ /* 0x000fe40000000000 */
[----:B------:R-:W-:Y:S01]  /*0a60*/  FSEL R3, R3, R11, P0 ;  /* 0x0000000b03037208 */ /* 0x000fe20000000000 */
[----:B------:R-:W-:Y:S06]  /*0a70*/  BRA `(.L_x_50) ;  /* 0x0000000000647947 */ /* 0x000fec0003800000 */
.L_x_49:
[----:B------:R-:W-:-:S14]  /*0a80*/  DSETP.NE.AND P0, PT, R4, RZ, PT ;  /* 0x000000ff0400722a */ /* 0x000fdc0003f05000 */
[----:B------:R-:W-:Y:S05]  /*0a90*/  @!P0 BRA `(.L_x_51) ;  /* 0x0000000000588947 */ /* 0x000fea0003800000 */
[----:B------:R-:W-:-:S13]  /*0aa0*/  ISETP.GE.AND P0, PT, R5, RZ, PT ;  /* 0x000000ff0500720c */ /* 0x000fda0003f06270 */
[----:B------:R-:W-:Y:S02]  /*0ab0*/  @!P0 IMAD.MOV.U32 R2, RZ, RZ, 0x0 ;  /* 0x00000000ff028424 */ /* 0x000fe400078e00ff */
[----:B------:R-:W-:Y:S01]  /*0ac0*/  @!P0 IMAD.MOV.U32 R3, RZ, RZ, -0x80000 ;  /* 0xfff80000ff038424 */ /* 0x000fe200078e00ff */
[----:B------:R-:W-:Y:S06]  /*0ad0*/  @!P0 BRA `(.L_x_50) ;  /* 0x00000000004c8947 */ /* 0x000fec0003800000 */
[----:B------:R-:W-:-:S13]  /*0ae0*/  ISETP.GT.AND P0, PT, R5, 0x7fefffff, PT ;  /* 0x7fefffff0500780c */ /* 0x000fda0003f04270 */
[----:B------:R-:W-:Y:S05]  /*0af0*/  @P0 BRA `(.L_x_51) ;  /* 0x0000000000400947 */ /* 0x000fea0003800000 */
[----:B------:R-:W-:Y:S01]  /*0b00*/  DMUL R4, R4, 8.11296384146066816958e+31 ;  /* 0x4690000004047828 */ /* 0x000fe20000000000 */
[----:B------:R-:W-:Y:S02]  /*0b10*/  IMAD.MOV.U32 R2, RZ, RZ, RZ ;  /* 0x000000ffff027224 */ /* 0x000fe400078e00ff */
[----:B------:R-:W-:Y:S02]  /*0b20*/  IMAD.MOV.U32 R12, RZ, RZ, 0x0 ;  /* 0x00000000ff0c7424 */ /* 0x000fe400078e00ff */
[----:B------:R-:W-:Y:S01]  /*0b30*/  IMAD.MOV.U32 R13, RZ, RZ, 0x3fd80000 ;  /* 0x3fd80000ff0d7424 */ /* 0x000fe200078e00ff */
[----:B------:R-:W0:Y:S02]  /*0b40*/  MUFU.RSQ64H R3, R5 ;  /* 0x0000000500037308 */ /* 0x000e240000001c00 */
[----:B0-----:R-:W-:-:S08]  /*0b50*/  DMUL R10, R2, R2 ;  /* 0x00000002020a7228 */ /* 0x001fd00000000000 */
[----:B------:R-:W-:-:S08]  /*0b60*/  DFMA R10, R4, -R10, 1 ;  /* 0x3ff00000040a742b */ /* 0x000fd0000000080a */
[----:B------:R-:W-:Y:S02]  /*0b70*/  DFMA R12, R10, R12, 0.5 ;  /* 0x3fe000000a0c742b */ /* 0x000fe4000000000c */
[----:B------:R-:W-:-:S08]  /*0b80*/  DMUL R10, R2, R10 ;  /* 0x0000000a020a7228 */ /* 0x000fd00000000000 */
[----:B------:R-:W-:-:S08]  /*0b90*/  DFMA R10, R12, R10, R2 ;  /* 0x0000000a0c0a722b */ /* 0x000fd00000000002 */
[----:B------:R-:W-:Y:S02]  /*0ba0*/  DMUL R2, R4, R10 ;  /* 0x0000000a04027228 */ /* 0x000fe40000000000 */
[----:B------:R-:W-:-:S06]  /*0bb0*/  VIADD R11, R11, 0xfff00000 ;  /* 0xfff000000b0b7836 */ /* 0x000fcc0000000000 */
[----:B------:R-:W-:-:S08]  /*0bc0*/  DFMA R12, R2, -R2, R4 ;  /* 0x80000002020c722b */ /* 0x000fd00000000004 */
[----:B------:R-:W-:-:S10]  /*0bd0*/  DFMA R2, R10, R12, R2 ;  /* 0x0000000c0a02722b */ /* 0x000fd40000000002 */
[----:B------:R-:W-:Y:S01]  /*0be0*/  VIADD R3, R3, 0xfcb00000 ;  /* 0xfcb0000003037836 */ /* 0x000fe20000000000 */
[----:B------:R-:W-:Y:S06]  /*0bf0*/  BRA `(.L_x_50) ;  /* 0x0000000000047947 */ /* 0x000fec0003800000 */
.L_x_51:
[----:B------:R-:W-:-:S11]  /*0c00*/  DADD R2, R4, R4 ;  /* 0x0000000004027229 */ /* 0x000fd60000000004 */
.L_x_50:
[----:B------:R-:W-:-:S04]  /*0c10*/  IMAD.MOV.U32 R9, RZ, RZ, 0x0 ;  /* 0x00000000ff097424 */ /* 0x000fc800078e00ff */
[----:B------:R-:W-:Y:S05]  /*0c20*/  RET.REL.NODEC R8 `(_Z10batch_normPdS_dddddi) ;  /* 0xfffffff008f47950 */ /* 0x000fea0003c3ffff */
.L_x_52:
        /* <DEDUP_REMOVED lines=13> */
.L_x_72:


//--------------------- .text._Z16apply_activationPdS_ii --------------------------
	.section	.text._Z16apply_activationPdS_ii,"ax",@progbits
	.align	128
        .global         _Z16apply_activationPdS_ii
        .type           _Z16apply_activationPdS_ii,@function
        .size           _Z16apply_activationPdS_ii,(.L_x_73 - _Z16apply_activationPdS_ii)
        .other          _Z16apply_activationPdS_ii,@"STO_CUDA_ENTRY STV_DEFAULT"
_Z16apply_activationPdS_ii:
.text._Z16apply_activationPdS_ii:
        /* <DEDUP_REMOVED lines=8> */
[----:B------:R-:W0:Y:S01]  /*0080*/  LDC R4, c[0x0][0x394] ;  /* 0x0000e500ff047b82 */ /* 0x000e220000000800 */
[----:B------:R-:W-:Y:S01]  /*0090*/  IMAD.MOV.U32 R3, RZ, RZ, -0x1 ;  /* 0xffffffffff037424 */ /* 0x000fe200078e00ff */
[----:B------:R-:W1:Y:S04]  /*00a0*/  LDCU.64 UR4, c[0x0][0x358] ;  /* 0x00006b00ff0477ac */ /* 0x000e680008000a00 */
[----:B0-----:R-:W-:-:S05]  /*00b0*/  VIADDMNMX.U32 R2, R4, R3, 0x2, PT ;  /* 0x0000000204027446 */ /* 0x001fca0003800003 */
[----:B------:R-:W-:-:S04]  /*00c0*/  IMAD.SHL.U32 R5, R2, 0x4, RZ ;  /* 0x0000000402057824 */ /* 0x000fc800078e00ff */
[----:B------:R-:W0:Y:S02]  /*00d0*/  LDC R2, c[0x2][R5] ;  /* 0x0080000005027b82 */ /* 0x000e240000000800 */
[----:B0-----:R-:W-:-:S04]  /*00e0*/  SHF.R.S32.HI R3, RZ, 0x1f, R2 ;  /* 0x0000001fff037819 */ /* 0x001fc80000011402 */
.L_x_65:
[----:B-1----:R-:W-:Y:S05]  /*00f0*/  BRX R2 -0x100                                                            (*"BRANCH_TARGETS .L_x_66,.L_x_67,.L_x_68"*) ;  /* 0xfffffffc02c07949 */ /* 0x002fea000383ffff */
.L_x_68:
[----:B------:R-:W-:-:S13]  /*0100*/  ISETP.NE.AND P0, PT, R4, RZ, PT ;  /* 0x000000ff0400720c */ /* 0x000fda0003f05270 */
[----:B------:R-:W-:Y:S05]  /*0110*/  @P0 EXIT ;  /* 0x000000000000094d */ /* 0x000fea0003800000 */
[----:B------:R-:W0:Y:S02]  /*0120*/  LDC.64 R2, c[0x0][0x380] ;  /* 0x0000e000ff027b82 */ /* 0x000e240000000a00 */
[----:B0-----:R-:W-:-:S06]  /*0130*/  IMAD.WIDE R2, R0, 0x8, R2 ;  /* 0x0000000800027825 */ /* 0x001fcc00078e0202 */
[----:B------:R-:W2:Y:S01]  /*0140*/  LDG.E.64 R2, desc[UR4][R2.64] ;  /* 0x0000000402027981 */ /* 0x000ea2000c1e1b00 */
[----:B------:R-:W-:Y:S02]  /*0150*/  HFMA2 R5, -RZ, RZ, 1.9912109375, 0.00128841400146484375 ;  /* 0x3ff71547ff057431 */ /* 0x000fe400000001ff */
[----:B------:R-:W-:Y:S01]  /*0160*/  IMAD.MOV.U32 R4, RZ, RZ, 0x652b82fe ;  /* 0x652b82feff047424 */ /* 0x000fe200078e00ff */
[----:B------:R-:W-:Y:S01]  /*0170*/  UMOV UR6, 0xfefa39ef ;  /* 0xfefa39ef00067882 */ /* 0x000fe20000000000 */
[----:B------:R-:W-:Y:S01]  /*0180*/  UMOV UR7, 0x3fe62e42 ;  /* 0x3fe62e4200077882 */ /* 0x000fe20000000000 */
[----:B------:R-:W-:Y:S03]  /*0190*/  BSSY.RECONVERGENT B0, `(.L_x_53) ;  /* 0x0000037000007945 */ /* 0x000fe60003800200 */
[----:B--2---:R-:W-:Y:S02]  /*01a0*/  DFMA R4, R2, -R4, 6.75539944105574400000e+15 ;  /* 0x433800000204742b */ /* 0x004fe40000000804 */
[----:B------:R-:W-:-:S06]  /*01b0*/  DADD R10, -RZ, -R2 ;  /* 0x00000000ff0a7229 */ /* 0x000fcc0000000902 */
[----:B------:R-:W-:-:S04]  /*01c0*/  DADD R6, R4, -6.75539944105574400000e+15 ;  /* 0xc338000004067429 */ /* 0x000fc80000000000 */
[----:B------:R-:W-:-:S04]  /*01d0*/  FSETP.GEU.AND P0, PT, |R11|, 4.1917929649353027344, PT ;  /* 0x4086232b0b00780b */ /* 0x000fc80003f0e200 */
        /* <DEDUP_REMOVED lines=35> */
[----:B------:R-:W-:Y:S01]  /*0410*/  IMAD R7, R4, 0x100000, R9 ;  /* 0x0010000004077824 */ /* 0x000fe200078e0209 */
[----:B------:R-:W-:Y:S01]  /*0420*/  MOV R6, R8 ;  /* 0x0000000800067202 */ /* 0x000fe20000000f00 */
        /* <DEDUP_REMOVED lines=8> */
[----:B------:R-:W-:Y:S02]  /*04b0*/  @!P1 IMAD.IADD R2, R4, 0x1, -R5 ;  /* 0x0000000104029824 */ /* 0x000fe400078e0a05 */
[----:B------:R-:W-:-:S03]  /*04c0*/  @!P1 IMAD R9, R5, 0x100000, R9 ;  /* 0x0010000005099824 */ /* 0x000fc600078e0209 */
[----:B------:R-:W-:Y:S01]  /*04d0*/  @!P1 LEA R3, R2, 0x3ff00000, 0x14 ;  /* 0x3ff0000002039811 */ /* 0x000fe200078ea0ff */
[----:B------:R-:W-:-:S06]  /*04e0*/  @!P1 IMAD.MOV.U32 R2, RZ, RZ, RZ ;  /* 0x000000ffff029224 */ /* 0x000fcc00078e00ff */
[----:B------:R-:W-:-:S11]  /*04f0*/  @!P1 DMUL R6, R8, R2 ;  /* 0x0000000208069228 */ /* 0x000fd60000000000 */
.L_x_54:
[----:B------:R-:W-:Y:S05]  /*0500*/  BSYNC.RECONVERGENT B0 ;  /* 0x0000000000007941 */ /* 0x000fea0003800200 */
.L_x_53:
[----:B------:R-:W-:Y:S01]  /*0510*/  DADD R8, R6, 1 ;  /* 0x3ff0000006087429 */ /* 0x000fe20000000000 */
[----:B------:R-:W-:Y:S05]  /*0520*/  BSSY.RECONVERGENT B0, `(.L_x_55) ;  /* 0x000000e000007945 */ /* 0x000fea0003800200 */
[----:B------:R-:W0:Y:S04]  /*0530*/  MUFU.RCP64H R3, R9 ;  /* 0x0000000900037308 */ /* 0x000e280000001800 */
[----:B------:R-:W-:-:S04]  /*0540*/  IADD3 R2, PT, PT, R9, 0x300402, RZ ;  /* 0x0030040209027810 */ /* 0x000fc80007ffe0ff */
[----:B------:R-:W-:Y:S02]  /*0550*/  FSETP.GEU.AND P0, PT, |R2|, 5.8789094863358348022e-39, PT ;  /* 0x004004020200780b */ /* 0x000fe40003f0e200 */
[----:B0-----:R-:W-:-:S08]  /*0560*/  DFMA R4, -R8, R2, 1 ;  /* 0x3ff000000804742b */ /* 0x001fd00000000102 */
        /* <DEDUP_REMOVED lines=8> */
[----:B------:R-:W-:Y:S05]  /*05f0*/  CALL.REL.NOINC `($__internal_4_$__cuda_sm20_dblrcp_rn_slowpath_v3) ;  /* 0x0000000800007944 */ /* 0x000fea0003c00000 */
.L_x_56:
[----:B------:R-:W-:Y:S05]  /*0600*/  BSYNC.RECONVERGENT B0 ;  /* 0x0000000000007941 */ /* 0x000fea0003800200 */
.L_x_55:
[----:B------:R-:W0:Y:S02]  /*0610*/  LDC.64 R2, c[0x0][0x388] ;  /* 0x0000e200ff027b82 */ /* 0x000e240000000a00 */
[----:B0-----:R-:W-:-:S05]  /*0620*/  IMAD.WIDE R2, R0, 0x8, R2 ;  /* 0x0000000800027825 */ /* 0x001fca00078e0202 */
[----:B------:R-:W-:Y:S01]  /*0630*/  STG.E.64 desc[UR4][R2.64], R4 ;  /* 0x0000000402007986 */ /* 0x000fe2000c101b04 */
[----:B------:R-:W-:Y:S05]  /*0640*/  EXIT ;  /* 0x000000000000794d */ /* 0x000fea0003800000 */
.L_x_66:
[----:B------:R-:W0:Y:S08]  /*0650*/  LDC.64 R2, c[0x0][0x380] ;  /* 0x0000e000ff027b82 */ /* 0x000e300000000a00 */
[----:B------:R-:W1:Y:S01]  /*0660*/  LDC.64 R6, c[0x0][0x388] ;  /* 0x0000e200ff067b82 */ /* 0x000e620000000a00 */
[----:B0-----:R-:W-:-:S05]  /*0670*/  IMAD.WIDE R4, R0, 0x8, R2 ;  /* 0x0000000800047825 */ /* 0x001fca00078e0202 */
[----:B------:R-:W2:Y:S01]  /*0680*/  LDG.E.64 R2, desc[UR4][R4.64] ;  /* 0x0000000404027981 */ /* 0x000ea2000c1e1b00 */
[----:B------:R-:W-:Y:S02]  /*0690*/  IMAD.MOV.U32 R8, RZ, RZ, RZ ;  /* 0x000000ffff087224 */ /* 0x000fe400078e00ff */
[----:B-1----:R-:W-:Y:S01]  /*06a0*/  IMAD.WIDE R6, R0, 0x8, R6 ;  /* 0x0000000800067825 */ /* 0x002fe200078e0206 */
[----:B--2---:R-:W-:-:S03]  /*06b0*/  DSETP.MAX.AND P0, P1, RZ, R2, PT ;  /* 0x00000002ff00722a */ /* 0x004fc6000390f000 */
[----:B------:R-:W-:Y:S01]  /*06c0*/  IMAD.MOV.U32 R11, RZ, RZ, R3 ;  /* 0x000000ffff0b7224 */ /* 0x000fe200078e0003 */
[----:B------:R-:W-:Y:S01]  /*06d0*/  MOV R9, R2 ;  /* 0x0000000200097202 */ /* 0x000fe20000000f00 */
[----:B------:R-:W-:-:S03]  /*06e0*/  IMAD.MOV.U32 R2, RZ, RZ, RZ ;  /* 0x000000ffff027224 */ /* 0x000fc600078e00ff */
[----:B------:R-:W-:Y:S02]  /*06f0*/  FSEL R13, R8, R11, P0 ;  /* 0x0000000b080d7208 */ /* 0x000fe40000000000 */
[----:B------:R-:W-:-:S04]  /*0700*/  SEL R2, R2, R9, P0 ;  /* 0x0000000902027207 */ /* 0x000fc80000000000 */
[----:B------:R-:W-:-:S05]  /*0710*/  @P1 LOP3.LUT R13, R11, 0x80000, RZ, 0xfc, !PT ;  /* 0x000800000b0d1812 */ /* 0x000fca00078efcff */
[----:B------:R-:W-:-:S05]  /*0720*/  IMAD.MOV.U32 R3, RZ, RZ, R13 ;  /* 0x000000ffff037224 */ /* 0x000fca00078e000d */
[----:B------:R-:W-:Y:S01]  /*0730*/  STG.E.64 desc[UR4][R6.64], R2 ;  /* 0x0000000206007986 */ /* 0x000fe2000c101b04 */
[----:B------:R-:W-:Y:S05]  /*0740*/  EXIT ;  /* 0x000000000000794d */ /* 0x000fea0003800000 */
.L_x_67:
[----:B------:R-:W0:Y:S02]  /*0750*/  LDC.64 R2, c[0x0][0x380] ;  /* 0x0000e000ff027b82 */ /* 0x000e240000000a00 */
[----:B0-----:R-:W-:-:S06]  /*0760*/  IMAD.WIDE R2, R0, 0x8, R2 ;  /* 0x0000000800027825 */ /* 0x001fcc00078e0202 */
[----:B------:R-:W2:Y:S01]  /*0770*/  LDG.E.64 R2, desc[UR4][R2.64] ;  /* 0x0000000402027981 */ /* 0x000ea2000c1e1b00 */
[----:B------:R-:W-:Y:S01]  /*0780*/  UMOV UR6, 0x24dd2f1a ;  /* 0x24dd2f1a00067882 */ /* 0x000fe20000000000 */
[----:B------:R-:W-:Y:S01]  /*0790*/  UMOV UR7, 0x3fe4f922 ;  /* 0x3fe4f92200077882 */ /* 0x000fe20000000000 */
[----:B------:R-:W-:Y:S01]  /*07a0*/  BSSY.RECONVERGENT B0, `(.L_x_57) ;  /* 0x0000061000007945 */ /* 0x000fe20003800200 */
[----:B--2---:R-:W-:Y:S02]  /*07b0*/  LOP3.LUT R5, R3, 0x7fffffff, RZ, 0xc0, !PT ;  /* 0x7fffffff03057812 */ /* 0x004fe400078ec0ff */
[----:B------:R-:W-:-:S06]  /*07c0*/  MOV R4, R2 ;  /* 0x0000000200047202 */ /* 0x000fcc0000000f00 */
        /* <DEDUP_REMOVED lines=8> */
[----:B------:R-:W0:Y:S02]  /*0850*/  F2F.F32.F64 R2, R8 ;  /* 0x0000000800027310 */ /* 0x000e240000301000 */
[----:B0-----:R-:W-:-:S06]  /*0860*/  FMUL R2, R2, 1.4426950216293334961 ;  /* 0x3fb8aa3b02027820 */ /* 0x001fcc0000400000 */
[----:B------:R-:W0:Y:S08]  /*0870*/  FRND R2, R2 ;  /* 0x0000000200027307 */ /* 0x000e300000201000 */
[----:B0-----:R0:W1:Y:S08]  /*0880*/  F2F.F64.F32 R6, R2 ;  /* 0x0000000200067310 */ /* 0x0010700000201800 */
[----:B0-----:R-:W0:Y:S01]  /*0890*/  MUFU.EX2 R2, R2 ;  /* 0x0000000200027308 */ /* 0x001e220000000800 */
[----:B-1----:R-:W-:Y:S01]  /*08a0*/  DFMA R6, R6, -UR6, R8 ;  /* 0x8000000606067c2b */ /* 0x002fe20008000008 */
[----:B------:R-:W-:Y:S01]  /*08b0*/  UMOV UR6, 0xa4741b81 ;  /* 0xa4741b8100067882 */ /* 0x000fe20000000000 */
[----:B------:R-:W-:-:S06]  /*08c0*/  UMOV UR7, 0x3e5ae904 ;  /* 0x3e5ae90400077882 */ /* 0x000fcc0000000000 */
[C---:B------:R-:W-:Y:S01]  /*08d0*/  DFMA R10, R6.reuse, UR6, R10 ;  /* 0x00000006060a7c2b */ /* 0x040fe2000800000a */
[----:B------:R-:W-:Y:S01]  /*08e0*/  UMOV UR6, 0x15ff7e07 ;  /* 0x15ff7e0700067882 */ /* 0x000fe20000000000 */
[----:B------:R-:W-:Y:S01]  /*08f0*/  UMOV UR7, 0x3ec71de7 ;  /* 0x3ec71de700077882 */ /* 0x000fe20000000000 */
[----:B0-----:R-:W0:Y:S05]  /*0900*/  F2F.F64.F32 R8, R2 ;  /* 0x0000000200087310 */ /* 0x001e2a0000201800 */
[----:B------:R-:W-:Y:S01]  /*0910*/  DFMA R10, R6, R10, UR6 ;  /* 0x00000006060a7e2b */ /* 0x000fe2000800000a */
[----:B------:R-:W-:Y:S01]  /*0920*/  UMOV UR6, 0x6b0ac45a ;  /* 0x6b0ac45a00067882 */ /* 0x000fe20000000000 */
[----:B------:R-:W-:-:S06]  /*0930*/  UMOV UR7, 0x3efa019a ;  /* 0x3efa019a00077882 */ /* 0x000fcc0000000000 */
[----:B------:R-:W-:Y:S01]  /*0940*/  DFMA R10, R6, R10, UR6 ;  /* 0x00000006060a7e2b */ /* 0x000fe2000800000a */
[----:B------:R-:W-:Y:S01]  /*0950*/  UMOV UR6, 0x17eed94f ;  /* 0x17eed94f00067882 */ /* 0x000fe20000000000 */
[----:B------:R-:W-:Y:S01]  /*0960*/  UMOV UR7, 0x3f2a01a0 ;  /* 0x3f2a01a000077882 */ /* 0x000fe20000000000 */
[----:B0-----:R-:W-:-:S05]  /*0970*/  DADD R12, -R8, 1 ;  /* 0x3ff00000080c7429 */ /* 0x001fca0000000100 */
        /* <DEDUP_REMOVED lines=21> */
[----:B------:R-:W0:Y:S02]  /*0ad0*/  MUFU.RCP64H R7, R11 ;  /* 0x0000000b00077308 */ /* 0x000e240000001800 */
[----:B0-----:R-:W-:-:S08]  /*0ae0*/  DFMA R8, -R10, R6, 1 ;  /* 0x3ff000000a08742b */ /* 0x001fd00000000106 */
        /* <DEDUP_REMOVED lines=9> */
.L_x_58:
        /* <DEDUP_REMOVED lines=35> */
.L_x_59:
[----:B------:R-:W-:Y:S05]  /*0db0*/  BSYNC.RECONVERGENT B0 ;  /* 0x0000000000007941 */ /* 0x000fea0003800200 */
.L_x_57:
[----:B------:R-:W0:Y:S02]  /*0dc0*/  LDC.64 R4, c[0x0][0x388] ;  /* 0x0000e200ff047b82 */ /* 0x000e240000000a00 */
[----:B0-----:R-:W-:-:S05]  /*0dd0*/  IMAD.WIDE R4, R0, 0x8, R4 ;  /* 0x0000000800047825 */ /* 0x001fca00078e0204 */
[----:B------:R-:W-:Y:S01]  /*0de0*/  STG.E.64 desc[UR4][R4.64], R2 ;  /* 0x0000000204007986 */ /* 0x000fe2000c101b04 */
[----:B------:R-:W-:Y:S05]  /*0df0*/  EXIT ;  /* 0x000000000000794d */ /* 0x000fea0003800000 */
        .weak           $__internal_4_$__cuda_sm20_dblrcp_rn_slowpath_v3
        .type           $__internal_4_$__cuda_sm20_dblrcp_rn_slowpath_v3,@function
        .size           $__internal_4_$__cuda_sm20_dblrcp_rn_slowpath_v3,(.L_x_73 - $__internal_4_$__cuda_sm20_dblrcp_rn_slowpath_v3)
$__internal_4_$__cuda_sm20_dblrcp_rn_slowpath_v3:
        /* <DEDUP_REMOVED lines=8> */
[----:B------:R-:W-:Y:S01]  /*0e80*/  @P0 LOP3.LUT R7, R5, 0x7ff00000, RZ, 0x3c, !PT ;  /* 0x7ff0000005070812 */ /* 0x000fe200078e3cff */
[----:B------:R-:W-:Y:S01]  /*0e90*/  @P0 IMAD.MOV.U32 R6, RZ, RZ, RZ ;  /* 0x000000ffff060224 */ /* 0x000fe200078e00ff */
[----:B------:R-:W-:Y:S06]  /*0ea0*/  @P0 BRA `(.L_x_62) ;  /* 0x0000000000700947 */ /* 0x000fec0003800000 */
[----:B------:R-:W-:-:S13]  /*0eb0*/  ISETP.GE.U32.AND P0, PT, R8, 0x1000001, PT ;  /* 0x010000010800780c */ /* 0x000fda0003f06070 */
[----:B------:R-:W-:Y:S05]  /*0ec0*/  @!P0 BRA `(.L_x_63) ;  /* 0x0000000000388947 */ /* 0x000fea0003800000 */
[----:B------:R-:W-:Y:S01]  /*0ed0*/  IADD3 R7, PT, PT, R5, -0x3fe00000, RZ ;  /* 0xc020000005077810 */ /* 0x000fe20007ffe0ff */
[----:B------:R-:W-:Y:S02]  /*0ee0*/  IMAD.MOV.U32 R6, RZ, RZ, R4 ;  /* 0x000000ffff067224 */ /* 0x000fe400078e0004 */
[----:B------:R-:W-:Y:S01]  /*0ef0*/  IMAD.MOV.U32 R8, RZ, RZ, R3 ;  /* 0x000000ffff087224 */ /* 0x000fe200078e0003 */
[----:B------:R-:W0:Y:S05]  /*0f00*/  MUFU.RCP64H R9, R7 ;  /* 0x0000000700097308 */ /* 0x000e2a0000001800 */
        /* <DEDUP_REMOVED lines=10> */
.L_x_63:
[----:B------:R-:W-:Y:S01]  /*0fb0*/  DMUL R4, R4, 8.11296384146066816958e+31 ;  /* 0x4690000004047828 */ /* 0x000fe20000000000 */
[----:B------:R-:W-:-:S05]  /*0fc0*/  MOV R6, R3 ;  /* 0x0000000300067202 */ /* 0x000fca0000000f00 */
        /* <DEDUP_REMOVED lines=8> */
.L_x_61:
[----:B------:R-:W-:Y:S01]  /*1050*/  LOP3.LUT R7, R5, 0x80000, RZ, 0xfc, !PT ;  /* 0x0008000005077812 */ /* 0x000fe200078efcff */
[----:B------:R-:W-:-:S07]  /*1060*/  IMAD.MOV.U32 R6, RZ, RZ, R4 ;  /* 0x000000ffff067224 */ /* 0x000fce00078e0004 */
.L_x_62:
[----:B------:R-:W-:Y:S05]  /*1070*/  BSYNC.RECONVERGENT B1 ;  /* 0x0000000000017941 */ /* 0x000fea0003800200 */
.L_x_60:
[----:B------:R-:W-:Y:S01]  /*1080*/  IMAD.MOV.U32 R3, RZ, RZ, 0x0 ;  /* 0x00000000ff037424 */ /* 0x000fe200078e00ff */
[----:B------:R-:W-:Y:S01]  /*1090*/  MOV R5, R7 ;  /* 0x0000000700057202 */ /* 0x000fe20000000f00 */
[----:B------:R-:W-:Y:S02]  /*10a0*/  IMAD.MOV.U32 R4, RZ, RZ, R6 ;  /* 0x000000ffff047224 */ /* 0x000fe400078e0006 */
[----:B------:R-:W-:Y:S05]  /*10b0*/  RET.REL.NODEC R2 `(_Z16apply_activationPdS_ii) ;  /* 0xffffffec02d07950 */ /* 0x000fea0003c3ffff */
.L_x_64:
        /* <DEDUP_REMOVED lines=12> */
.L_x_73:


//--------------------- .nv.shared._Z24compute_batch_norm_statsPdS_S_id --------------------------
	.section	.nv.shared._Z24compute_batch_norm_statsPdS_S_id,"aw",@nobits
	.sectionflags	@""
	.align	16
	.zero		1024


//--------------------- .nv.shared.reserved.0     --------------------------
	.section	.nv.shared.reserved.0,"aw",@nobits
	.weak		__nv_reservedSMEM_offset_0_alias
	.size		__nv_reservedSMEM_offset_0_alias, 0, 64
	.other		__nv_reservedSMEM_offset_0_alias,@"STO_CUDA_RESERVED_SHARED STV_DEFAULT"
__nv_reservedSMEM_offset_0_alias:
	.zero		0
	.zero		64


//--------------------- .nv.shared._Z20compute_layer_outputPdS_S_S_iii --------------------------
	.section	.nv.shared._Z20compute_layer_outputPdS_S_S_iii,"aw",@nobits
	.sectionflags	@""
	.align	16
	.zero		1024


//--------------------- .nv.shared._Z10batch_normPdS_dddddi --------------------------
	.section	.nv.shared._Z10batch_normPdS_dddddi,"aw",@nobits
	.sectionflags	@""
	.align	16
	.zero		1024


//--------------------- .nv.shared._Z16apply_activationPdS_ii --------------------------
	.section	.nv.shared._Z16apply_activationPdS_ii,"aw",@nobits
	.sectionflags	@""
	.align	16
	.zero		1024


//--------------------- .nv.constant0._Z24compute_batch_norm_statsPdS_S_id --------------------------
	.section	.nv.constant0._Z24compute_batch_norm_statsPdS_S_id,"a",@progbits
	.sectionflags	@""
	.align	4
.nv.constant0._Z24compute_batch_norm_statsPdS_S_id:
	.zero		936


//--------------------- .nv.constant0._Z20compute_layer_outputPdS_S_S_iii --------------------------
	.section	.nv.constant0._Z20compute_layer_outputPdS_S_S_iii,"a",@progbits
	.sectionflags	@""
	.align	4
.nv.constant0._Z20compute_layer_outputPdS_S_S_iii:
	.zero		940


//--------------------- .nv.constant0._Z10batch_normPdS_dddddi --------------------------
	.section	.nv.constant0._Z10batch_normPdS_dddddi,"a",@progbits
	.sectionflags	@""
	.align	4
.nv.constant0._Z10batch_normPdS_dddddi:
	.zero		956


//--------------------- .nv.constant0._Z16apply_activationPdS_ii --------------------------
	.section	.nv.constant0._Z16apply_activationPdS_ii,"a",@progbits
	.sectionflags	@""
	.align	4
.nv.constant0._Z16apply_activationPdS_ii:
	.zero		920


//--------------------- SYMBOLS --------------------------

	.type		.nv.reservedSmem.offset0,@object
	.size		.nv.reservedSmem.offset0,0x4
	.type		.nv.reservedSmem.cap,@object
	.size		.nv.reservedSmem.cap,0x4
